	.target	sm_100a

	.elftype	@"ET_EXEC"


//--------------------- .note.nv.tkinfo           --------------------------
	.section	.note.nv.tkinfo,"",@"SHT_NOTE"
	.sectionflags	@"SHF_NOTE_NV_TKINFO"
	.tkinfo
        /*0018*/ 	.word	0x00000002
        /*0030*/ 	.string	""
        /*0030*/ 	.string	"ptxas"
        /*0030*/ 	.string	"Cuda compilation tools, release 13.0, V13.0.88"
        /*0030*/ 	.string	"Build cuda_13.0.r13.0/compiler.36424714_0"
        /*0030*/ 	.string	"-arch sm_100a -m 64 "



//--------------------- .note.nv.cuinfo           --------------------------
	.section	.note.nv.cuinfo,"",@"SHT_NOTE"
	.sectionflags	@"SHF_NOTE_NV_CUINFO"
        /*0018*/ 	.short	0x0002
        /*001a*/ 	.short	0x0064
        /*001c*/ 	.short	0x0082
	.zero		2


//--------------------- .nv.info                  --------------------------
	.section	.nv.info,"",@"SHT_CUDA_INFO"
	.align	4


	//----- nvinfo : EIATTR_REGCOUNT
	.align		4
        /*0000*/ 	.byte	0x04, 0x2f
        /*0002*/ 	.short	(.L_19 - .L_18)
	.align		4
.L_18:
        /*0004*/ 	.word	index@(_ZN7cutlass13device_kernelINS_4gemm6kernel13GemmUniversalIN4cute5tupleIJiiiiEEENS1_10collective13CollectiveMmaINS1_35MainloopSm100TmaUmmaWarpSpecializedILi4ELi2ELi4ENS5_IJNS4_1CILi4EEENSA_ILi1EEESC_EEEEENS5_IJNSA_ILi64EEENSA_ILi128EEESF_EEENS_10tfloat32_tENS5_IJlSC_lEEESI_SJ_NS4_8TiledMMAINS4_8MMA_AtomIJNS4_17SM100_MMA_TF32_SSISI_SI_fLi64ELi128ELNS4_4UMMA5MajorE0ELSO_0ELNSN_7ScaleInE0ELSP_0EEEEEENS4_6LayoutINS5_IJSC_SC_SC_EEENS5_IJNSA_ILi0EEESU_SU_EEEEENS5_IJNS4_10UnderscoreESX_SX_EEEEENS4_13SM90_TMA_LOADENS4_14ComposedLayoutINS4_7SwizzleILi3ELi4ELi3EEENS4_18smem_ptr_flag_bitsILi32EEENSS_INS5_IJNSA_ILi8EEENSA_ILi32EEEEEENS5_IJS17_SC_EEEEEEEvNS4_8identityENS4_23SM90_TMA_LOAD_MULTICASTES1B_vS1C_EENS_8epilogue10collective18CollectiveEpilogueINS1F_23Sm100TmaWarpSpecializedILi4ELi2ELi16ELb1ELb0EEEJSH_NS5_IJNSS_ISF_SC_EENSS_IS17_SC_EEEEESI_SJ_SI_SJ_NS1F_6fusion15FusionCallbacksIS1J_NS1N_17LinearCombinationISI_fSI_fLNS_15FloatRoundStyleE2EEESH_S1M_JEEENS4_5SM1004TMEM4LOAD26SM100_TMEM_LOAD_16dp128b8xES10_S1B_NS4_17SM75_U32x4_LDSM_NENS4_14SM90_TMA_STOREES1B_NS4_17SM90_U32x4_STSM_NENS4_39AutoVectorizingCopyWithAssumedAlignmentILi128EEEEEEvvEEEEvNT_6ParamsE)
        /*0008*/ 	.word	0x00000050


	//----- nvinfo : EIATTR_FRAME_SIZE
	.align		4
.L_19:
        /*000c*/ 	.byte	0x04, 0x11
        /*000e*/ 	.short	(.L_21 - .L_20)
	.align		4
.L_20:
        /*0010*/ 	.word	index@($__internal_2_$__cuda_sm10x_tcgen05_guardrail_trap_unallocated_columns_being_dealloced)
        /*0014*/ 	.word	0x00000000


	//----- nvinfo : EIATTR_FRAME_SIZE
	.align		4
.L_21:
        /*0018*/ 	.byte	0x04, 0x11
        /*001a*/ 	.short	(.L_23 - .L_22)
	.align		4
.L_22:
        /*001c*/ 	.word	index@($__internal_1_$__cuda_sm10x_tcgen05_guardrail_trap_phase_invalid_during_alloc)
        /*0020*/ 	.word	0x00000000


	//----- nvinfo : EIATTR_FRAME_SIZE
	.align		4
.L_23:
        /*0024*/ 	.byte	0x04, 0x11
        /*0026*/ 	.short	(.L_25 - .L_24)
	.align		4
.L_24:
        /*0028*/ 	.word	index@($__internal_0_$__cuda_sm10x_tcgen05_guardrail_trap_col_being_dealloced_not_returned_by_alloc)
        /*002c*/ 	.word	0x00000000


	//----- nvinfo : EIATTR_FRAME_SIZE
	.align		4
.L_25:
        /*0030*/ 	.byte	0x04, 0x11
        /*0032*/ 	.short	(.L_27 - .L_26)
	.align		4
.L_26:
        /*0034*/ 	.word	index@(_ZN7cutlass13device_kernelINS_4gemm6kernel13GemmUniversalIN4cute5tupleIJiiiiEEENS1_10collective13CollectiveMmaINS1_35MainloopSm100TmaUmmaWarpSpecializedILi4ELi2ELi4ENS5_IJNS4_1CILi4EEENSA_ILi1EEESC_EEEEENS5_IJNSA_ILi64EEENSA_ILi128EEESF_EEENS_10tfloat32_tENS5_IJlSC_lEEESI_SJ_NS4_8TiledMMAINS4_8MMA_AtomIJNS4_17SM100_MMA_TF32_SSISI_SI_fLi64ELi128ELNS4_4UMMA5MajorE0ELSO_0ELNSN_7ScaleInE0ELSP_0EEEEEENS4_6LayoutINS5_IJSC_SC_SC_EEENS5_IJNSA_ILi0EEESU_SU_EEEEENS5_IJNS4_10UnderscoreESX_SX_EEEEENS4_13SM90_TMA_LOADENS4_14ComposedLayoutINS4_7SwizzleILi3ELi4ELi3EEENS4_18smem_ptr_flag_bitsILi32EEENSS_INS5_IJNSA_ILi8EEENSA_ILi32EEEEEENS5_IJS17_SC_EEEEEEEvNS4_8identityENS4_23SM90_TMA_LOAD_MULTICASTES1B_vS1C_EENS_8epilogue10collective18CollectiveEpilogueINS1F_23Sm100TmaWarpSpecializedILi4ELi2ELi16ELb1ELb0EEEJSH_NS5_IJNSS_ISF_SC_EENSS_IS17_SC_EEEEESI_SJ_SI_SJ_NS1F_6fusion15FusionCallbacksIS1J_NS1N_17LinearCombinationISI_fSI_fLNS_15FloatRoundStyleE2EEESH_S1M_JEEENS4_5SM1004TMEM4LOAD26SM100_TMEM_LOAD_16dp128b8xES10_S1B_NS4_17SM75_U32x4_LDSM_NENS4_14SM90_TMA_STOREES1B_NS4_17SM90_U32x4_STSM_NENS4_39AutoVectorizingCopyWithAssumedAlignmentILi128EEEEEEvvEEEEvNT_6ParamsE)
        /*0038*/ 	.word	0x00000000


	//----- nvinfo : EIATTR_MIN_STACK_SIZE
	.align		4
.L_27:
        /*003c*/ 	.byte	0x04, 0x12
        /*003e*/ 	.short	(.L_29 - .L_28)
	.align		4
.L_28:
        /*0040*/ 	.word	index@(_ZN7cutlass13device_kernelINS_4gemm6kernel13GemmUniversalIN4cute5tupleIJiiiiEEENS1_10collective13CollectiveMmaINS1_35MainloopSm100TmaUmmaWarpSpecializedILi4ELi2ELi4ENS5_IJNS4_1CILi4EEENSA_ILi1EEESC_EEEEENS5_IJNSA_ILi64EEENSA_ILi128EEESF_EEENS_10tfloat32_tENS5_IJlSC_lEEESI_SJ_NS4_8TiledMMAINS4_8MMA_AtomIJNS4_17SM100_MMA_TF32_SSISI_SI_fLi64ELi128ELNS4_4UMMA5MajorE0ELSO_0ELNSN_7ScaleInE0ELSP_0EEEEEENS4_6LayoutINS5_IJSC_SC_SC_EEENS5_IJNSA_ILi0EEESU_SU_EEEEENS5_IJNS4_10UnderscoreESX_SX_EEEEENS4_13SM90_TMA_LOADENS4_14ComposedLayoutINS4_7SwizzleILi3ELi4ELi3EEENS4_18smem_ptr_flag_bitsILi32EEENSS_INS5_IJNSA_ILi8EEENSA_ILi32EEEEEENS5_IJS17_SC_EEEEEEEvNS4_8identityENS4_23SM90_TMA_LOAD_MULTICASTES1B_vS1C_EENS_8epilogue10collective18CollectiveEpilogueINS1F_23Sm100TmaWarpSpecializedILi4ELi2ELi16ELb1ELb0EEEJSH_NS5_IJNSS_ISF_SC_EENSS_IS17_SC_EEEEESI_SJ_SI_SJ_NS1F_6fusion15FusionCallbacksIS1J_NS1N_17LinearCombinationISI_fSI_fLNS_15FloatRoundStyleE2EEESH_S1M_JEEENS4_5SM1004TMEM4LOAD26SM100_TMEM_LOAD_16dp128b8xES10_S1B_NS4_17SM75_U32x4_LDSM_NENS4_14SM90_TMA_STOREES1B_NS4_17SM90_U32x4_STSM_NENS4_39AutoVectorizingCopyWithAssumedAlignmentILi128EEEEEEvvEEEEvNT_6ParamsE)
        /*0044*/ 	.word	0x00000000
.L_29:


//--------------------- .nv.compat                --------------------------
	.section	.nv.compat,"",@"SHT_CUDA_COMPAT_INFO"
	.align	4
        /*0000*/ 	.byte	0x02, 0x09, 0x01, 0x00, 0x02, 0x02, 0x02, 0x00, 0x02, 0x05, 0x05, 0x00, 0x03, 0x07, 0x01, 0x01
        /*0010*/ 	.byte	0x02, 0x03, 0x01, 0x00, 0x02, 0x06, 0x01, 0x00, 0x04, 0x0b, 0x08, 0x00, 0x09, 0x00, 0x00, 0x00
        /*0020*/ 	.byte	0x00, 0x00, 0x00, 0x00


//--------------------- .nv.info._ZN7cutlass13device_kernelINS_4gemm6kernel13GemmUniversalIN4cute5tupleIJiiiiEEENS1_10collective13CollectiveMmaINS1_35MainloopSm100TmaUmmaWarpSpecializedILi4ELi2ELi4ENS5_IJNS4_1CILi4EEENSA_ILi1EEESC_EEEEENS5_IJNSA_ILi64EEENSA_ILi128EEESF_EEENS_10tfloat32_tENS5_IJlSC_lEEESI_SJ_NS4_8TiledMMAINS4_8MMA_AtomIJNS4_17SM100_MMA_TF32_SSISI_SI_fLi64ELi128ELNS4_4UMMA5MajorE0ELSO_0ELNSN_7ScaleInE0ELSP_0EEEEEENS4_6LayoutINS5_IJSC_SC_SC_EEENS5_IJNSA_ILi0EEESU_SU_EEEEENS5_IJNS4_10UnderscoreESX_SX_EEEEENS4_13SM90_TMA_LOADENS4_14ComposedLayoutINS4_7SwizzleILi3ELi4ELi3EEENS4_18smem_ptr_flag_bitsILi32EEENSS_INS5_IJNSA_ILi8EEENSA_ILi32EEEEEENS5_IJS17_SC_EEEEEEEvNS4_8identityENS4_23SM90_TMA_LOAD_MULTICASTES1B_vS1C_EENS_8epilogue10collective18CollectiveEpilogueINS1F_23Sm100TmaWarpSpecializedILi4ELi2ELi16ELb1ELb0EEEJSH_NS5_IJNSS_ISF_SC_EENSS_IS17_SC_EEEEESI_SJ_SI_SJ_NS1F_6fusion15FusionCallbacksIS1J_NS1N_17LinearCombinationISI_fSI_fLNS_15FloatRoundStyleE2EEESH_S1M_JEEENS4_5SM1004TMEM4LOAD26SM100_TMEM_LOAD_16dp128b8xES10_S1B_NS4_17SM75_U32x4_LDSM_NENS4_14SM90_TMA_STOREES1B_NS4_17SM90_U32x4_STSM_NENS4_39AutoVectorizingCopyWithAssumedAlignmentILi128EEEEEEvvEEEEvNT_6ParamsE --------------------------
	.section	.nv.info._ZN7cutlass13device_kernelINS_4gemm6kernel13GemmUniversalIN4cute5tupleIJiiiiEEENS1_10collective13CollectiveMmaINS1_35MainloopSm100TmaUmmaWarpSpecializedILi4ELi2ELi4ENS5_IJNS4_1CILi4EEENSA_ILi1EEESC_EEEEENS5_IJNSA_ILi64EEENSA_ILi128EEESF_EEENS_10tfloat32_tENS5_IJlSC_lEEESI_SJ_NS4_8TiledMMAINS4_8MMA_AtomIJNS4_17SM100_MMA_TF32_SSISI_SI_fLi64ELi128ELNS4_4UMMA5MajorE0ELSO_0ELNSN_7ScaleInE0ELSP_0EEEEEENS4_6LayoutINS5_IJSC_SC_SC_EEENS5_IJNSA_ILi0EEESU_SU_EEEEENS5_IJNS4_10UnderscoreESX_SX_EEEEENS4_13SM90_TMA_LOADENS4_14ComposedLayoutINS4_7SwizzleILi3ELi4ELi3EEENS4_18smem_ptr_flag_bitsILi32EEENSS_INS5_IJNSA_ILi8EEENSA_ILi32EEEEEENS5_IJS17_SC_EEEEEEEvNS4_8identityENS4_23SM90_TMA_LOAD_MULTICASTES1B_vS1C_EENS_8epilogue10collective18CollectiveEpilogueINS1F_23Sm100TmaWarpSpecializedILi4ELi2ELi16ELb1ELb0EEEJSH_NS5_IJNSS_ISF_SC_EENSS_IS17_SC_EEEEESI_SJ_SI_SJ_NS1F_6fusion15FusionCallbacksIS1J_NS1N_17LinearCombinationISI_fSI_fLNS_15FloatRoundStyleE2EEESH_S1M_JEEENS4_5SM1004TMEM4LOAD26SM100_TMEM_LOAD_16dp128b8xES10_S1B_NS4_17SM75_U32x4_LDSM_NENS4_14SM90_TMA_STOREES1B_NS4_17SM90_U32x4_STSM_NENS4_39AutoVectorizingCopyWithAssumedAlignmentILi128EEEEEEvvEEEEvNT_6ParamsE,"",@"SHT_CUDA_INFO"
	.sectionflags	@""
	.align	4


	//----- nvinfo : EIATTR_CUDA_API_VERSION
	.align		4
        /*0000*/ 	.byte	0x04, 0x37
        /*0002*/ 	.short	(.L_31 - .L_30)
.L_30:
        /*0004*/ 	.word	0x00000082


	//----- nvinfo : EIATTR_KPARAM_INFO
	.align		4
.L_31:
        /*0008*/ 	.byte	0x04, 0x17
        /*000a*/ 	.short	(.L_33 - .L_32)
.L_32:
        /*000c*/ 	.word	0x00000000
        /*0010*/ 	.short	0x0000
        /*0012*/ 	.short	0x0000
        /*0014*/ 	.byte	0x00, 0xf0, 0x01, 0x20


	//----- nvinfo : EIATTR_AT_ENTRY_FRAGMENTS
	.align		4
.L_33:
        /*0018*/ 	.byte	0x04, 0x4f
        /*001a*/ 	.short	(.L_35 - .L_34)


	//   ....[0]....
.L_34:
        /*001c*/ 	.word	0x00000006


	//----- nvinfo : EIATTR_RESERVED_SMEM_USED
	.align		4
.L_35:
        /*0020*/ 	.byte	0x01, 0x41
	.zero		2


	//----- nvinfo : EIATTR_SPARSE_MMA_MASK
	.align		4
        /*0024*/ 	.byte	0x03, 0x50
        /*0026*/ 	.short	0x0000


	//----- nvinfo : EIATTR_TCGEN05_1CTA_USED
	.align		4
        /*0028*/ 	.byte	0x01, 0x51
	.zero		2


	//----- nvinfo : EIATTR_MAXREG_COUNT
	.align		4
        /*002c*/ 	.byte	0x03, 0x1b
        /*002e*/ 	.short	0x00ff


	//----- nvinfo : EIATTR_NUM_BARRIERS
	.align		4
        /*0030*/ 	.byte	0x02, 0x4c
        /*0032*/ 	.byte	0x07
	.zero		1


	//----- nvinfo : EIATTR_EXTERNS
	.align		4
        /*0034*/ 	.byte	0x04, 0x0f
        /*0036*/ 	.short	(.L_37 - .L_36)


	//   ....[0]....
	.align		4
.L_36:
        /*0038*/ 	.word	index@(__assertfail)


	//----- nvinfo : EIATTR_MERCURY_ISA_VERSION
	.align		4
.L_37:
        /*003c*/ 	.byte	0x03, 0x5f
        /*003e*/ 	.short	0x0101


	//----- nvinfo : EIATTR_INT_WARP_WIDE_INSTR_OFFSETS
	.align		4
        /*0040*/ 	.byte	0x04, 0x31
        /*0042*/ 	.short	(.L_39 - .L_38)


	//   ....[0]....
.L_38:
        /*0044*/ 	.word	0x00004040


	//   ....[1]....
        /*0048*/ 	.word	0x00004070


	//   ....[2]....
        /*004c*/ 	.word	0x00004090


	//   ....[3]....
        /*0050*/ 	.word	0x00004c60


	//   ....[4]....
        /*0054*/ 	.word	0x00004cc0


	//   ....[5]....
        /*0058*/ 	.word	0x00004db0


	//   ....[6]....
        /*005c*/ 	.word	0x00004e30


	//   ....[7]....
        /*0060*/ 	.word	0x00004f30


	//   ....[8]....
        /*0064*/ 	.word	0x00004fc0


	//   ....[9]....
        /*0068*/ 	.word	0x000050c0


	//   ....[10]....
        /*006c*/ 	.word	0x00005170


	//----- nvinfo : EIATTR_COOP_GROUP_MASK_REGIDS
	.align		4
.L_39:
        /*0070*/ 	.byte	0x04, 0x29
        /*0072*/ 	.short	(.L_41 - .L_40)


	//   ....[0]....
.L_40:
        /*0074*/ 	.word	0xffffffff


	//   ....[1]....
        /*0078*/ 	.word	0xffffffff


	//   ....[2]....
        /*007c*/ 	.word	0xffffffff


	//   ....[3]....
        /*0080*/ 	.word	0xffffffff


	//   ....[4]....
        /*0084*/ 	.word	0xffffffff


	//   ....[5]....
        /*0088*/ 	.word	0xffffffff


	//   ....[6]....
        /*008c*/ 	.word	0xffffffff


	//   ....[7]....
        /*0090*/ 	.word	0xffffffff


	//   ....[8]....
        /*0094*/ 	.word	0xffffffff


	//   ....[9]....
        /*0098*/ 	.word	0xffffffff


	//   ....[10]....
        /*009c*/ 	.word	0xffffffff


	//   ....[11]....
        /*00a0*/ 	.word	0xffffffff


	//   ....[12]....
        /*00a4*/ 	.word	0xffffffff


	//   ....[13]....
        /*00a8*/ 	.word	0xffffffff


	//----- nvinfo : EIATTR_COOP_GROUP_INSTR_OFFSETS
	.align		4
.L_41:
        /*00ac*/ 	.byte	0x04, 0x28
        /*00ae*/ 	.short	(.L_43 - .L_42)


	//   ....[0]....
.L_42:
        /*00b0*/ 	.word	0x00000080


	//   ....[1]....
        /*00b4*/ 	.word	0x000004f0


	//   ....[2]....
        /*00b8*/ 	.word	0x00000690


	//   ....[3]....
        /*00bc*/ 	.word	0x00000830


	//   ....[4]....
        /*00c0*/ 	.word	0x00000930


	//   ....[5]....
        /*00c4*/ 	.word	0x00000aa0


	//   ....[6]....
        /*00c8*/ 	.word	0x00000c40


	//   ....[7]....
        /*00cc*/ 	.word	0x00000df0


	//   ....[8]....
        /*00d0*/ 	.word	0x000021c0


	//   ....[9]....
        /*00d4*/ 	.word	0x00003070


	//   ....[10]....
        /*00d8*/ 	.word	0x00003280


	//   ....[11]....
        /*00dc*/ 	.word	0x000032b0


	//   ....[12]....
        /*00e0*/ 	.word	0x00003f20


	//   ....[13]....
        /*00e4*/ 	.word	0x00004150


	//----- nvinfo : EIATTR_VRC_CTA_INIT_COUNT
	.align		4
.L_43:
        /*00e8*/ 	.byte	0x02, 0x4a
        /*00ea*/ 	.byte	0x80
	.zero		1


	//----- nvinfo : EIATTR_SYSCALL_OFFSETS
	.align		4
        /*00ec*/ 	.byte	0x04, 0x46
        /*00ee*/ 	.short	(.L_45 - .L_44)


	//   ....[0]....
.L_44:
        /*00f0*/ 	.word	0x00005e10


	//   ....[1]....
        /*00f4*/ 	.word	0x00005f00


	//   ....[2]....
        /*00f8*/ 	.word	0x000067a0


	//   ....[3]....
        /*00fc*/ 	.word	0x00007160


	//   ....[4]....
        /*0100*/ 	.word	0x00007ad0


	//   ....[5]....
        /*0104*/ 	.word	0x00008440


	//----- nvinfo : EIATTR_MBARRIER_INSTR_OFFSETS
	.align		4
.L_45:
        /*0108*/ 	.byte	0x04, 0x39
        /*010a*/ 	.short	(.L_47 - .L_46)


	//   ....[0]....
.L_46:
        /*010c*/ 	.word	0x00000600
        /*0110*/ 	.word	0x000000ff
        /*0114*/ 	.word	0x00000000
        /*0118*/ 	.short	0x0100
        /*011a*/ 	.byte	0x04
	.zero		1


	//   ....[1]....
        /*011c*/ 	.word	0x00000610
        /*0120*/ 	.word	0x000000ff
        /*0124*/ 	.word	0x00000020
        /*0128*/ 	.short	0x0100
        /*012a*/ 	.byte	0x04
	.zero		1


	//   ....[2]....
        /*012c*/ 	.word	0x00000620
        /*0130*/ 	.word	0x000000ff
        /*0134*/ 	.word	0x00000008
        /*0138*/ 	.short	0x0100
        /*013a*/ 	.byte	0x04
	.zero		1


	//   ....[3]....
        /*013c*/ 	.word	0x00000630
        /*0140*/ 	.word	0x000000ff
        /*0144*/ 	.word	0x00000028
        /*0148*/ 	.short	0x0100
        /*014a*/ 	.byte	0x04
	.zero		1


	//   ....[4]....
        /*014c*/ 	.word	0x00000640
        /*0150*/ 	.word	0x000000ff
        /*0154*/ 	.word	0x00000010
        /*0158*/ 	.short	0x0100
        /*015a*/ 	.byte	0x04
	.zero		1


	//   ....[5]....
        /*015c*/ 	.word	0x00000650
        /*0160*/ 	.word	0x000000ff
        /*0164*/ 	.word	0x00000030
        /*0168*/ 	.short	0x0100
        /*016a*/ 	.byte	0x04
	.zero		1


	//   ....[6]....
        /*016c*/ 	.word	0x00000660
        /*0170*/ 	.word	0x000000ff
        /*0174*/ 	.word	0x00000018
        /*0178*/ 	.short	0x0100
        /*017a*/ 	.byte	0x04
	.zero		1


	//   ....[7]....
        /*017c*/ 	.word	0x00000670
        /*0180*/ 	.word	0x000000ff
        /*0184*/ 	.word	0x00000038
        /*0188*/ 	.short	0x0100
        /*018a*/ 	.byte	0x04
	.zero		1


	//   ....[8]....
        /*018c*/ 	.word	0x000007a0
        /*0190*/ 	.word	0x000000ff
        /*0194*/ 	.word	0x00000040
        /*0198*/ 	.short	0x0100
        /*019a*/ 	.byte	0x04
	.zero		1


	//   ....[9]....
        /*019c*/ 	.word	0x000007b0
        /*01a0*/ 	.word	0x000000ff
        /*01a4*/ 	.word	0x00000060
        /*01a8*/ 	.short	0x0100
        /*01aa*/ 	.byte	0x04
	.zero		1


	//   ....[10]....
        /*01ac*/ 	.word	0x000007c0
        /*01b0*/ 	.word	0x000000ff
        /*01b4*/ 	.word	0x00000048
        /*01b8*/ 	.short	0x0100
        /*01ba*/ 	.byte	0x04
	.zero		1


	//   ....[11]....
        /*01bc*/ 	.word	0x000007d0
        /*01c0*/ 	.word	0x000000ff
        /*01c4*/ 	.word	0x00000068
        /*01c8*/ 	.short	0x0100
        /*01ca*/ 	.byte	0x04
	.zero		1


	//   ....[12]....
        /*01cc*/ 	.word	0x000007e0
        /*01d0*/ 	.word	0x000000ff
        /*01d4*/ 	.word	0x00000050
        /*01d8*/ 	.short	0x0100
        /*01da*/ 	.byte	0x04
	.zero		1


	//   ....[13]....
        /*01dc*/ 	.word	0x000007f0
        /*01e0*/ 	.word	0x000000ff
        /*01e4*/ 	.word	0x00000070
        /*01e8*/ 	.short	0x0100
        /*01ea*/ 	.byte	0x04
	.zero		1


	//   ....[14]....
        /*01ec*/ 	.word	0x00000800
        /*01f0*/ 	.word	0x000000ff
        /*01f4*/ 	.word	0x00000058
        /*01f8*/ 	.short	0x0100
        /*01fa*/ 	.byte	0x04
	.zero		1


	//   ....[15]....
        /*01fc*/ 	.word	0x00000810
        /*0200*/ 	.word	0x000000ff
        /*0204*/ 	.word	0x00000078
        /*0208*/ 	.short	0x0100
        /*020a*/ 	.byte	0x04
	.zero		1


	//   ....[16]....
        /*020c*/ 	.word	0x00000900
        /*0210*/ 	.word	0x000000ff
        /*0214*/ 	.word	0x00000080
        /*0218*/ 	.short	0x0100
        /*021a*/ 	.byte	0x06
	.zero		1


	//   ....[17]....
        /*021c*/ 	.word	0x00000910
        /*0220*/ 	.word	0x000000ff
        /*0224*/ 	.word	0x00000088
        /*0228*/ 	.short	0x0100
        /*022a*/ 	.byte	0x06
	.zero		1


	//   ....[18]....
        /*022c*/ 	.word	0x00000a50
        /*0230*/ 	.word	0x000000ff
        /*0234*/ 	.word	0x00000090
        /*0238*/ 	.short	0x0100
        /*023a*/ 	.byte	0x06
	.zero		1


	//   ....[19]....
        /*023c*/ 	.word	0x00000a60
        /*0240*/ 	.word	0x000000ff
        /*0244*/ 	.word	0x000000a0
        /*0248*/ 	.short	0x0100
        /*024a*/ 	.byte	0x06
	.zero		1


	//   ....[20]....
        /*024c*/ 	.word	0x00000a70
        /*0250*/ 	.word	0x000000ff
        /*0254*/ 	.word	0x00000098
        /*0258*/ 	.short	0x0100
        /*025a*/ 	.byte	0x06
	.zero		1


	//   ....[21]....
        /*025c*/ 	.word	0x00000a80
        /*0260*/ 	.word	0x000000ff
        /*0264*/ 	.word	0x000000a8
        /*0268*/ 	.short	0x0100
        /*026a*/ 	.byte	0x06
	.zero		1


	//   ....[22]....
        /*026c*/ 	.word	0x00000bb0
        /*0270*/ 	.word	0x000000ff
        /*0274*/ 	.word	0x000000b0
        /*0278*/ 	.short	0x0100
        /*027a*/ 	.byte	0x04
	.zero		1


	//   ....[23]....
        /*027c*/ 	.word	0x00000bc0
        /*0280*/ 	.word	0x000000ff
        /*0284*/ 	.word	0x000000d0
        /*0288*/ 	.short	0x0100
        /*028a*/ 	.byte	0x04
	.zero		1


	//   ....[24]....
        /*028c*/ 	.word	0x00000bd0
        /*0290*/ 	.word	0x000000ff
        /*0294*/ 	.word	0x000000b8
        /*0298*/ 	.short	0x0100
        /*029a*/ 	.byte	0x04
	.zero		1


	//   ....[25]....
        /*029c*/ 	.word	0x00000be0
        /*02a0*/ 	.word	0x000000ff
        /*02a4*/ 	.word	0x000000d8
        /*02a8*/ 	.short	0x0100
        /*02aa*/ 	.byte	0x04
	.zero		1


	//   ....[26]....
        /*02ac*/ 	.word	0x00000bf0
        /*02b0*/ 	.word	0x000000ff
        /*02b4*/ 	.word	0x000000c0
        /*02b8*/ 	.short	0x0100
        /*02ba*/ 	.byte	0x04
	.zero		1


	//   ....[27]....
        /*02bc*/ 	.word	0x00000c00
        /*02c0*/ 	.word	0x000000ff
        /*02c4*/ 	.word	0x000000e0
        /*02c8*/ 	.short	0x0100
        /*02ca*/ 	.byte	0x04
	.zero		1


	//   ....[28]....
        /*02cc*/ 	.word	0x00000c10
        /*02d0*/ 	.word	0x000000ff
        /*02d4*/ 	.word	0x000000c8
        /*02d8*/ 	.short	0x0100
        /*02da*/ 	.byte	0x04
	.zero		1


	//   ....[29]....
        /*02dc*/ 	.word	0x00000c20
        /*02e0*/ 	.word	0x000000ff
        /*02e4*/ 	.word	0x000000e8
        /*02e8*/ 	.short	0x0100
        /*02ea*/ 	.byte	0x04
	.zero		1


	//   ....[30]....
        /*02ec*/ 	.word	0x00000d10
        /*02f0*/ 	.word	0x000000ff
        /*02f4*/ 	.word	0x000000f0
        /*02f8*/ 	.short	0x0100
        /*02fa*/ 	.byte	0x04
	.zero		1


	//   ....[31]....
        /*02fc*/ 	.word	0x00000d20
        /*0300*/ 	.word	0x000000ff
        /*0304*/ 	.word	0x00000100
        /*0308*/ 	.short	0x0100
        /*030a*/ 	.byte	0x04
	.zero		1


	//   ....[32]....
        /*030c*/ 	.word	0x00000d30
        /*0310*/ 	.word	0x000000ff
        /*0314*/ 	.word	0x000000f8
        /*0318*/ 	.short	0x0100
        /*031a*/ 	.byte	0x04
	.zero		1


	//   ....[33]....
        /*031c*/ 	.word	0x00000d40
        /*0320*/ 	.word	0x000000ff
        /*0324*/ 	.word	0x00000108
        /*0328*/ 	.short	0x0100
        /*032a*/ 	.byte	0x04
	.zero		1


	//   ....[34]....
        /*032c*/ 	.word	0x000018c0
        /*0330*/ 	.word	0x00000000
        /*0334*/ 	.word	0x00000100
        /*0338*/ 	.short	0x010a
        /*033a*/ 	.byte	0xff
	.zero		1


	//   ....[35]....
        /*033c*/ 	.word	0x000018f0
        /*0340*/ 	.word	0x00000000
        /*0344*/ 	.word	0x000000f0
        /*0348*/ 	.short	0x0101
        /*034a*/ 	.byte	0xff
	.zero		1


	//   ....[36]....
        /*034c*/ 	.word	0x000019c0
        /*0350*/ 	.word	0x000000ff
        /*0354*/ 	.word	0x00000020
        /*0358*/ 	.short	0x010a
        /*035a*/ 	.byte	0x04
	.zero		1


	//   ....[37]....
        /*035c*/ 	.word	0x00001a40
        /*0360*/ 	.word	0x000000ff
        /*0364*/ 	.word	0x00000020
        /*0368*/ 	.short	0x010a
        /*036a*/ 	.byte	0x21
	.zero		1


	//   ....[38]....
        /*036c*/ 	.word	0x00001bd0
        /*0370*/ 	.word	0x000000ff
        /*0374*/ 	.word	0x00000020
        /*0378*/ 	.short	0x010a
        /*037a*/ 	.byte	0x05
	.zero		1


	//   ....[39]....
        /*037c*/ 	.word	0x00001dc0
        /*0380*/ 	.word	0x000000ff
        /*0384*/ 	.word	0x00000088
        /*0388*/ 	.short	0x0101
        /*038a*/ 	.byte	0x0d
	.zero		1


	//   ....[40]....
        /*038c*/ 	.word	0x00001de0
        /*0390*/ 	.word	0x000000ff
        /*0394*/ 	.word	0x00000020
        /*0398*/ 	.short	0x010a
        /*039a*/ 	.byte	0x04
	.zero		1


	//   ....[41]....
        /*039c*/ 	.word	0x00001e60
        /*03a0*/ 	.word	0x000000ff
        /*03a4*/ 	.word	0x00000020
        /*03a8*/ 	.short	0x010a
        /*03aa*/ 	.byte	0x21
	.zero		1


	//   ....[42]....
        /*03ac*/ 	.word	0x00001ff0
        /*03b0*/ 	.word	0x000000ff
        /*03b4*/ 	.word	0x00000020
        /*03b8*/ 	.short	0x010a
        /*03ba*/ 	.byte	0x05
	.zero		1


	//   ....[43]....
        /*03bc*/ 	.word	0x000021f0
        /*03c0*/ 	.word	0x00000003
        /*03c4*/ 	.word	0x00000090
        /*03c8*/ 	.short	0x010a
        /*03ca*/ 	.byte	0xff
	.zero		1


	//   ....[44]....
        /*03cc*/ 	.word	0x00002340
        /*03d0*/ 	.word	0x00000000
        /*03d4*/ 	.word	0x00000000
        /*03d8*/ 	.short	0x0101
        /*03da*/ 	.byte	0xff
	.zero		1


	//   ....[45]....
        /*03dc*/ 	.word	0x000028f0
        /*03e0*/ 	.word	0x000000ff
        /*03e4*/ 	.word	0x00000000
        /*03e8*/ 	.short	0x010a
        /*03ea*/ 	.byte	0x04
	.zero		1


	//   ....[46]....
        /*03ec*/ 	.word	0x00002980
        /*03f0*/ 	.word	0x000000ff
        /*03f4*/ 	.word	0x00000000
        /*03f8*/ 	.short	0x010a
        /*03fa*/ 	.byte	0x05
	.zero		1


	//   ....[47]....
        /*03fc*/ 	.word	0x00002a10
        /*0400*/ 	.word	0x000000ff
        /*0404*/ 	.word	0x00000000
        /*0408*/ 	.short	0x010a
        /*040a*/ 	.byte	0x05
	.zero		1


	//   ....[48]....
        /*040c*/ 	.word	0x00002ab0
        /*0410*/ 	.word	0x00000000
        /*0414*/ 	.word	0x00000000
        /*0418*/ 	.short	0x010a
        /*041a*/ 	.byte	0xff
	.zero		1


	//   ....[49]....
        /*041c*/ 	.word	0x00002bd0
        /*0420*/ 	.word	0x00000002
        /*0424*/ 	.word	0x000000f0
        /*0428*/ 	.short	0x010a
        /*042a*/ 	.byte	0xff
	.zero		1


	//   ....[50]....
        /*042c*/ 	.word	0x00002c40
        /*0430*/ 	.word	0x00000002
        /*0434*/ 	.word	0x00000000
        /*0438*/ 	.short	0x0101
        /*043a*/ 	.byte	0xff
	.zero		1


	//   ....[51]....
        /*043c*/ 	.word	0x00002c60
        /*0440*/ 	.word	0x000000ff
        /*0444*/ 	.word	0x000000a0
        /*0448*/ 	.short	0x010a
        /*044a*/ 	.byte	0x04
	.zero		1


	//   ....[52]....
        /*044c*/ 	.word	0x00002d80
        /*0450*/ 	.word	0x00000002
        /*0454*/ 	.word	0x00000090
        /*0458*/ 	.short	0x010a
        /*045a*/ 	.byte	0xff
	.zero		1


	//   ....[53]....
        /*045c*/ 	.word	0x00002e80
        /*0460*/ 	.word	0x00000002
        /*0464*/ 	.word	0x00000000
        /*0468*/ 	.short	0x0101
        /*046a*/ 	.byte	0xff
	.zero		1


	//   ....[54]....
        /*046c*/ 	.word	0x00002f10
        /*0470*/ 	.word	0x000000ff
        /*0474*/ 	.word	0x000000a0
        /*0478*/ 	.short	0x0106
        /*047a*/ 	.byte	0x04
	.zero		1


	//   ....[55]....
        /*047c*/ 	.word	0x00002f30
        /*0480*/ 	.word	0x000000ff
        /*0484*/ 	.word	0x000000a0
        /*0488*/ 	.short	0x010a
        /*048a*/ 	.byte	0x04
	.zero		1


	//   ....[56]....
        /*048c*/ 	.word	0x00002fc0
        /*0490*/ 	.word	0x000000ff
        /*0494*/ 	.word	0x000000a0
        /*0498*/ 	.short	0x0106
        /*049a*/ 	.byte	0x07
	.zero		1


	//   ....[57]....
        /*049c*/ 	.word	0x00003000
        /*04a0*/ 	.word	0x00000000
        /*04a4*/ 	.word	0x000000a0
        /*04a8*/ 	.short	0x010a
        /*04aa*/ 	.byte	0xff
	.zero		1


	//   ....[58]....
        /*04ac*/ 	.word	0x000035d0
        /*04b0*/ 	.word	0x00000000
        /*04b4*/ 	.word	0x00000090
        /*04b8*/ 	.short	0x010a
        /*04ba*/ 	.byte	0xff
	.zero		1


	//   ....[59]....
        /*04bc*/ 	.word	0x000036d0
        /*04c0*/ 	.word	0x00000003
        /*04c4*/ 	.word	0x00000000
        /*04c8*/ 	.short	0x0101
        /*04ca*/ 	.byte	0xff
	.zero		1


	//   ....[60]....
        /*04cc*/ 	.word	0x000036e0
        /*04d0*/ 	.word	0x000000ff
        /*04d4*/ 	.word	0x00000000
        /*04d8*/ 	.short	0x010a
        /*04da*/ 	.byte	0x04
	.zero		1


	//   ....[61]....
        /*04dc*/ 	.word	0x00003760
        /*04e0*/ 	.word	0x000000ff
        /*04e4*/ 	.word	0x000000d0
        /*04e8*/ 	.short	0x010a
        /*04ea*/ 	.byte	0x2e
	.zero		1


	//   ....[62]....
        /*04ec*/ 	.word	0x00003840
        /*04f0*/ 	.word	0x000000ff
        /*04f4*/ 	.word	0x00000000
        /*04f8*/ 	.short	0x010a
        /*04fa*/ 	.byte	0x07
	.zero		1


	//   ....[63]....
        /*04fc*/ 	.word	0x00003980
        /*0500*/ 	.word	0x000000ff
        /*0504*/ 	.word	0x00000000
        /*0508*/ 	.short	0x010a
        /*050a*/ 	.byte	0x04
	.zero		1


	//   ....[64]....
        /*050c*/ 	.word	0x00003d50
        /*0510*/ 	.word	0x000000ff
        /*0514*/ 	.word	0x00000000
        /*0518*/ 	.short	0x010a
        /*051a*/ 	.byte	0x04
	.zero		1


	//   ....[65]....
        /*051c*/ 	.word	0x00003de0
        /*0520*/ 	.word	0x000000ff
        /*0524*/ 	.word	0x00000000
        /*0528*/ 	.short	0x010a
        /*052a*/ 	.byte	0x05
	.zero		1


	//   ....[66]....
        /*052c*/ 	.word	0x00003e70
        /*0530*/ 	.word	0x000000ff
        /*0534*/ 	.word	0x00000000
        /*0538*/ 	.short	0x010a
        /*053a*/ 	.byte	0x05
	.zero		1


	//   ....[67]....
        /*053c*/ 	.word	0x00003f00
        /*0540*/ 	.word	0x000000ff
        /*0544*/ 	.word	0x00000000
        /*0548*/ 	.short	0x010a
        /*054a*/ 	.byte	0x04
	.zero		1


	//   ....[68]....
        /*054c*/ 	.word	0x00004420
        /*0550*/ 	.word	0x00000008
        /*0554*/ 	.word	0x00000090
        /*0558*/ 	.short	0x010a
        /*055a*/ 	.byte	0xff
	.zero		1


	//   ....[69]....
        /*055c*/ 	.word	0x00004590
        /*0560*/ 	.word	0x00000000
        /*0564*/ 	.word	0x00000000
        /*0568*/ 	.short	0x0101
        /*056a*/ 	.byte	0xff
	.zero		1


	//   ....[70]....
        /*056c*/ 	.word	0x00004a70
        /*0570*/ 	.word	0x000000ff
        /*0574*/ 	.word	0x00000088
        /*0578*/ 	.short	0x010a
        /*057a*/ 	.byte	0x15
	.zero		1


	//   ....[71]....
        /*057c*/ 	.word	0x00004c00
        /*0580*/ 	.word	0x000000ff
        /*0584*/ 	.word	0x00000060
        /*0588*/ 	.short	0x010a
        /*058a*/ 	.byte	0x15
	.zero		1


	//   ....[72]....
        /*058c*/ 	.word	0x00004d50
        /*0590*/ 	.word	0x000000ff
        /*0594*/ 	.word	0x00000040
        /*0598*/ 	.short	0x010b
        /*059a*/ 	.byte	0x15
	.zero		1


	//   ....[73]....
        /*059c*/ 	.word	0x00004d70
        /*05a0*/ 	.word	0x000000ff
        /*05a4*/ 	.word	0x00000000
        /*05a8*/ 	.short	0x0101
        /*05aa*/ 	.byte	0x04
	.zero		1


	//   ....[74]....
        /*05ac*/ 	.word	0x00004d80
        /*05b0*/ 	.word	0x000000ff
        /*05b4*/ 	.word	0x00000068
        /*05b8*/ 	.short	0x010a
        /*05ba*/ 	.byte	0x15
	.zero		1


	//   ....[75]....
        /*05bc*/ 	.word	0x00004ed0
        /*05c0*/ 	.word	0x000000ff
        /*05c4*/ 	.word	0x00000048
        /*05c8*/ 	.short	0x010b
        /*05ca*/ 	.byte	0x15
	.zero		1


	//   ....[76]....
        /*05cc*/ 	.word	0x00004ef0
        /*05d0*/ 	.word	0x000000ff
        /*05d4*/ 	.word	0x00000000
        /*05d8*/ 	.short	0x0101
        /*05da*/ 	.byte	0x04
	.zero		1


	//   ....[77]....
        /*05dc*/ 	.word	0x00004f00
        /*05e0*/ 	.word	0x000000ff
        /*05e4*/ 	.word	0x00000070
        /*05e8*/ 	.short	0x010a
        /*05ea*/ 	.byte	0x15
	.zero		1


	//   ....[78]....
        /*05ec*/ 	.word	0x00005060
        /*05f0*/ 	.word	0x000000ff
        /*05f4*/ 	.word	0x00000050
        /*05f8*/ 	.short	0x010b
        /*05fa*/ 	.byte	0x15
	.zero		1


	//   ....[79]....
        /*05fc*/ 	.word	0x00005080
        /*0600*/ 	.word	0x000000ff
        /*0604*/ 	.word	0x00000000
        /*0608*/ 	.short	0x0101
        /*060a*/ 	.byte	0x04
	.zero		1


	//   ....[80]....
        /*060c*/ 	.word	0x00005090
        /*0610*/ 	.word	0x000000ff
        /*0614*/ 	.word	0x00000078
        /*0618*/ 	.short	0x010a
        /*061a*/ 	.byte	0x15
	.zero		1


	//   ....[81]....
        /*061c*/ 	.word	0x00005280
        /*0620*/ 	.word	0x000000ff
        /*0624*/ 	.word	0x00000058
        /*0628*/ 	.short	0x010b
        /*062a*/ 	.byte	0x15
	.zero		1


	//   ....[82]....
        /*062c*/ 	.word	0x00005290
        /*0630*/ 	.word	0x000000ff
        /*0634*/ 	.word	0x00000000
        /*0638*/ 	.short	0x0101
        /*063a*/ 	.byte	0x28
	.zero		1


	//   ....[83]....
        /*063c*/ 	.word	0x000052c0
        /*0640*/ 	.word	0x000000ff
        /*0644*/ 	.word	0x00000060
        /*0648*/ 	.short	0x010a
        /*064a*/ 	.byte	0x15
	.zero		1


	//   ....[84]....
        /*064c*/ 	.word	0x000052e0
        /*0650*/ 	.word	0x000000ff
        /*0654*/ 	.word	0x00000068
        /*0658*/ 	.short	0x010a
        /*065a*/ 	.byte	0x15
	.zero		1


	//   ....[85]....
        /*065c*/ 	.word	0x00005300
        /*0660*/ 	.word	0x000000ff
        /*0664*/ 	.word	0x00000070
        /*0668*/ 	.short	0x010a
        /*066a*/ 	.byte	0x15
	.zero		1


	//   ....[86]....
        /*066c*/ 	.word	0x00005340
        /*0670*/ 	.word	0x00000000
        /*0674*/ 	.word	0x00000078
        /*0678*/ 	.short	0x010a
        /*067a*/ 	.byte	0xff
	.zero		1


	//   ....[87]....
        /*067c*/ 	.word	0x000056a0
        /*0680*/ 	.word	0x00000003
        /*0684*/ 	.word	0x00000090
        /*0688*/ 	.short	0x010a
        /*068a*/ 	.byte	0xff
	.zero		1


	//   ....[88]....
        /*068c*/ 	.word	0x00005820
        /*0690*/ 	.word	0x00000000
        /*0694*/ 	.word	0x00000000
        /*0698*/ 	.short	0x0101
        /*069a*/ 	.byte	0xff
	.zero		1


	//   ....[89]....
        /*069c*/ 	.word	0x000063c0
        /*06a0*/ 	.word	0x000000ff
        /*06a4*/ 	.word	0x00000040
        /*06a8*/ 	.short	0x010a
        /*06aa*/ 	.byte	0x2c
	.zero		1


	//   ....[90]....
        /*06ac*/ 	.word	0x00006400
        /*06b0*/ 	.word	0x0000001a
        /*06b4*/ 	.word	0x000000b0
        /*06b8*/ 	.short	0x010a
        /*06ba*/ 	.byte	0xff
	.zero		1


	//   ....[91]....
        /*06bc*/ 	.word	0x00006580
        /*06c0*/ 	.word	0x000000ff
        /*06c4*/ 	.word	0x00000040
        /*06c8*/ 	.short	0x010a
        /*06ca*/ 	.byte	0x2c
	.zero		1


	//   ....[92]....
        /*06cc*/ 	.word	0x00006680
        /*06d0*/ 	.word	0x0000001a
        /*06d4*/ 	.word	0x000000b0
        /*06d8*/ 	.short	0x010a
        /*06da*/ 	.byte	0xff
	.zero		1


	//   ....[93]....
        /*06dc*/ 	.word	0x00006e80
        /*06e0*/ 	.word	0x00000000
        /*06e4*/ 	.word	0x00000000
        /*06e8*/ 	.short	0x0101
        /*06ea*/ 	.byte	0xff
	.zero		1


	//   ....[94]....
        /*06ec*/ 	.word	0x00006e90
        /*06f0*/ 	.word	0x00000002
        /*06f4*/ 	.word	0x00000040
        /*06f8*/ 	.short	0x010a
        /*06fa*/ 	.byte	0xff
	.zero		1


	//   ....[95]....
        /*06fc*/ 	.word	0x00006f60
        /*0700*/ 	.word	0x00000002
        /*0704*/ 	.word	0x00000040
        /*0708*/ 	.short	0x010a
        /*070a*/ 	.byte	0xff
	.zero		1


	//   ....[96]....
        /*070c*/ 	.word	0x000077f0
        /*0710*/ 	.word	0x00000015
        /*0714*/ 	.word	0x00000000
        /*0718*/ 	.short	0x0101
        /*071a*/ 	.byte	0xff
	.zero		1


	//   ....[97]....
        /*071c*/ 	.word	0x00007810
        /*0720*/ 	.word	0x00000000
        /*0724*/ 	.word	0x00000040
        /*0728*/ 	.short	0x010a
        /*072a*/ 	.byte	0xff
	.zero		1


	//   ....[98]....
        /*072c*/ 	.word	0x000078d0
        /*0730*/ 	.word	0x00000000
        /*0734*/ 	.word	0x00000040
        /*0738*/ 	.short	0x010a
        /*073a*/ 	.byte	0xff
	.zero		1


	//   ....[99]....
        /*073c*/ 	.word	0x00008160
        /*0740*/ 	.word	0x00000015
        /*0744*/ 	.word	0x00000000
        /*0748*/ 	.short	0x0101
        /*074a*/ 	.byte	0xff
	.zero		1


	//   ....[100]....
        /*074c*/ 	.word	0x00008180
        /*0750*/ 	.word	0x00000002
        /*0754*/ 	.word	0x00000040
        /*0758*/ 	.short	0x010a
        /*075a*/ 	.byte	0xff
	.zero		1


	//   ....[101]....
        /*075c*/ 	.word	0x00008240
        /*0760*/ 	.word	0x00000002
        /*0764*/ 	.word	0x00000040
        /*0768*/ 	.short	0x010a
        /*076a*/ 	.byte	0xff
	.zero		1


	//   ....[102]....
        /*076c*/ 	.word	0x00008810
        /*0770*/ 	.word	0x000000ff
        /*0774*/ 	.word	0x00000000
        /*0778*/ 	.short	0x0101
        /*077a*/ 	.byte	0x04
	.zero		1


	//   ....[103]....
        /*077c*/ 	.word	0x00008b30
        /*0780*/ 	.word	0x00000000
        /*0784*/ 	.word	0x00000000
        /*0788*/ 	.short	0x0101
        /*078a*/ 	.byte	0xff
	.zero		1


	//   ....[104]....
        /*078c*/ 	.word	0x00008dc0
        /*0790*/ 	.word	0x000000ff
        /*0794*/ 	.word	0x00000000
        /*0798*/ 	.short	0x0101
        /*079a*/ 	.byte	0x04
	.zero		1


	//   ....[105]....
        /*079c*/ 	.word	0x00008de0
        /*07a0*/ 	.word	0x00000000
        /*07a4*/ 	.word	0x00000100
        /*07a8*/ 	.short	0x010a
        /*07aa*/ 	.byte	0xff
	.zero		1


	//   ....[106]....
        /*07ac*/ 	.word	0x00008e40
        /*07b0*/ 	.word	0x00000000
        /*07b4*/ 	.word	0x00000020
        /*07b8*/ 	.short	0x010a
        /*07ba*/ 	.byte	0xff
	.zero		1


	//   ....[107]....
        /*07bc*/ 	.word	0x00008ea0
        /*07c0*/ 	.word	0x00000000
        /*07c4*/ 	.word	0x00000020
        /*07c8*/ 	.short	0x010a
        /*07ca*/ 	.byte	0xff
	.zero		1


	//   ....[108]....
        /*07cc*/ 	.word	0x00008ef0
        /*07d0*/ 	.word	0x00000003
        /*07d4*/ 	.word	0x00000090
        /*07d8*/ 	.short	0x010a
        /*07da*/ 	.byte	0xff
	.zero		1


	//   ....[109]....
        /*07dc*/ 	.word	0x00008f50
        /*07e0*/ 	.word	0x00000000
        /*07e4*/ 	.word	0x00000000
        /*07e8*/ 	.short	0x010a
        /*07ea*/ 	.byte	0xff
	.zero		1


	//   ....[110]....
        /*07ec*/ 	.word	0x00008fb0
        /*07f0*/ 	.word	0x00000000
        /*07f4*/ 	.word	0x00000000
        /*07f8*/ 	.short	0x010a
        /*07fa*/ 	.byte	0xff
	.zero		1


	//   ....[111]....
        /*07fc*/ 	.word	0x00009010
        /*0800*/ 	.word	0x00000000
        /*0804*/ 	.word	0x00000000
        /*0808*/ 	.short	0x010a
        /*080a*/ 	.byte	0xff
	.zero		1


	//   ....[112]....
        /*080c*/ 	.word	0x00009060
        /*0810*/ 	.word	0x00000002
        /*0814*/ 	.word	0x000000f0
        /*0818*/ 	.short	0x010a
        /*081a*/ 	.byte	0xff
	.zero		1


	//   ....[113]....
        /*081c*/ 	.word	0x000090c0
        /*0820*/ 	.word	0x00000002
        /*0824*/ 	.word	0x000000a0
        /*0828*/ 	.short	0x010a
        /*082a*/ 	.byte	0xff
	.zero		1


	//   ....[114]....
        /*082c*/ 	.word	0x00009110
        /*0830*/ 	.word	0x00000002
        /*0834*/ 	.word	0x00000090
        /*0838*/ 	.short	0x010a
        /*083a*/ 	.byte	0xff
	.zero		1


	//   ....[115]....
        /*083c*/ 	.word	0x00009170
        /*0840*/ 	.word	0x00000000
        /*0844*/ 	.word	0x000000a0
        /*0848*/ 	.short	0x010a
        /*084a*/ 	.byte	0xff
	.zero		1


	//   ....[116]....
        /*084c*/ 	.word	0x000091c0
        /*0850*/ 	.word	0x00000000
        /*0854*/ 	.word	0x00000090
        /*0858*/ 	.short	0x010a
        /*085a*/ 	.byte	0xff
	.zero		1


	//   ....[117]....
        /*085c*/ 	.word	0x00009220
        /*0860*/ 	.word	0x00000002
        /*0864*/ 	.word	0x000000d0
        /*0868*/ 	.short	0x010a
        /*086a*/ 	.byte	0xff
	.zero		1


	//   ....[118]....
        /*086c*/ 	.word	0x00009280
        /*0870*/ 	.word	0x00000000
        /*0874*/ 	.word	0x00000000
        /*0878*/ 	.short	0x010a
        /*087a*/ 	.byte	0xff
	.zero		1


	//   ....[119]....
        /*087c*/ 	.word	0x000092e0
        /*0880*/ 	.word	0x00000000
        /*0884*/ 	.word	0x00000000
        /*0888*/ 	.short	0x010a
        /*088a*/ 	.byte	0xff
	.zero		1


	//   ....[120]....
        /*088c*/ 	.word	0x00009340
        /*0890*/ 	.word	0x00000000
        /*0894*/ 	.word	0x00000000
        /*0898*/ 	.short	0x010a
        /*089a*/ 	.byte	0xff
	.zero		1


	//   ....[121]....
        /*089c*/ 	.word	0x000093a0
        /*08a0*/ 	.word	0x00000000
        /*08a4*/ 	.word	0x00000000
        /*08a8*/ 	.short	0x010a
        /*08aa*/ 	.byte	0xff
	.zero		1


	//   ....[122]....
        /*08ac*/ 	.word	0x00009400
        /*08b0*/ 	.word	0x00000000
        /*08b4*/ 	.word	0x00000000
        /*08b8*/ 	.short	0x010a
        /*08ba*/ 	.byte	0xff
	.zero		1


	//   ....[123]....
        /*08bc*/ 	.word	0x00009450
        /*08c0*/ 	.word	0x00000008
        /*08c4*/ 	.word	0x00000090
        /*08c8*/ 	.short	0x010a
        /*08ca*/ 	.byte	0xff
	.zero		1


	//   ....[124]....
        /*08cc*/ 	.word	0x000094b0
        /*08d0*/ 	.word	0x00000000
        /*08d4*/ 	.word	0x00000088
        /*08d8*/ 	.short	0x010a
        /*08da*/ 	.byte	0xff
	.zero		1


	//   ....[125]....
        /*08dc*/ 	.word	0x00009510
        /*08e0*/ 	.word	0x00000000
        /*08e4*/ 	.word	0x00000060
        /*08e8*/ 	.short	0x010a
        /*08ea*/ 	.byte	0xff
	.zero		1


	//   ....[126]....
        /*08ec*/ 	.word	0x00009570
        /*08f0*/ 	.word	0x00000000
        /*08f4*/ 	.word	0x00000068
        /*08f8*/ 	.short	0x010a
        /*08fa*/ 	.byte	0xff
	.zero		1


	//   ....[127]....
        /*08fc*/ 	.word	0x000095d0
        /*0900*/ 	.word	0x00000000
        /*0904*/ 	.word	0x00000070
        /*0908*/ 	.short	0x010a
        /*090a*/ 	.byte	0xff
	.zero		1


	//   ....[128]....
        /*090c*/ 	.word	0x00009630
        /*0910*/ 	.word	0x00000000
        /*0914*/ 	.word	0x00000078
        /*0918*/ 	.short	0x010a
        /*091a*/ 	.byte	0xff
	.zero		1


	//   ....[129]....
        /*091c*/ 	.word	0x00009690
        /*0920*/ 	.word	0x00000000
        /*0924*/ 	.word	0x00000060
        /*0928*/ 	.short	0x010a
        /*092a*/ 	.byte	0xff
	.zero		1


	//   ....[130]....
        /*092c*/ 	.word	0x000096f0
        /*0930*/ 	.word	0x00000000
        /*0934*/ 	.word	0x00000068
        /*0938*/ 	.short	0x010a
        /*093a*/ 	.byte	0xff
	.zero		1


	//   ....[131]....
        /*093c*/ 	.word	0x00009750
        /*0940*/ 	.word	0x00000000
        /*0944*/ 	.word	0x00000070
        /*0948*/ 	.short	0x010a
        /*094a*/ 	.byte	0xff
	.zero		1


	//   ....[132]....
        /*094c*/ 	.word	0x000097a0
        /*0950*/ 	.word	0x00000003
        /*0954*/ 	.word	0x00000090
        /*0958*/ 	.short	0x010a
        /*095a*/ 	.byte	0xff
	.zero		1


	//   ....[133]....
        /*095c*/ 	.word	0x00009800
        /*0960*/ 	.word	0x00000000
        /*0964*/ 	.word	0x00000040
        /*0968*/ 	.short	0x010a
        /*096a*/ 	.byte	0xff
	.zero		1


	//   ....[134]....
        /*096c*/ 	.word	0x00009850
        /*0970*/ 	.word	0x0000001a
        /*0974*/ 	.word	0x000000b0
        /*0978*/ 	.short	0x010a
        /*097a*/ 	.byte	0xff
	.zero		1


	//   ....[135]....
        /*097c*/ 	.word	0x000098a0
        /*0980*/ 	.word	0x00000002
        /*0984*/ 	.word	0x00000040
        /*0988*/ 	.short	0x010a
        /*098a*/ 	.byte	0xff
	.zero		1


	//   ....[136]....
        /*098c*/ 	.word	0x000098f0
        /*0990*/ 	.word	0x00000000
        /*0994*/ 	.word	0x00000040
        /*0998*/ 	.short	0x010a
        /*099a*/ 	.byte	0xff
	.zero		1


	//   ....[137]....
        /*099c*/ 	.word	0x00009940
        /*09a0*/ 	.word	0x00000002
        /*09a4*/ 	.word	0x00000040
        /*09a8*/ 	.short	0x010a
        /*09aa*/ 	.byte	0xff
	.zero		1


	//----- nvinfo : EIATTR_NUM_MBARRIERS
	.align		4
.L_47:
        /*09ac*/ 	.byte	0x03, 0x38
        /*09ae*/ 	.short	0x0022


	//----- nvinfo : EIATTR_EXIT_INSTR_OFFSETS
	.align		4
        /*09b0*/ 	.byte	0x04, 0x1c
        /*09b2*/ 	.short	(.L_49 - .L_48)


	//   ....[0]....
.L_48:
        /*09b4*/ 	.word	0x00002ae0


	//   ....[1]....
        /*09b8*/ 	.word	0x00002fd0


	//   ....[2]....
        /*09bc*/ 	.word	0x00003030


	//   ....[3]....
        /*09c0*/ 	.word	0x00004160


	//   ....[4]....
        /*09c4*/ 	.word	0x00005370


	//   ....[5]....
        /*09c8*/ 	.word	0x000053b0


	//   ....[6]....
        /*09cc*/ 	.word	0x00008cb0


	//   ....[7]....
        /*09d0*/ 	.word	0x00008d30


	//   ....[8]....
        /*09d4*/ 	.word	0x00008d60


	//   ....[9]....
        /*09d8*/ 	.word	0x00008dd0


	//----- nvinfo : EIATTR_MAX_THREADS
	.align		4
.L_49:
        /*09dc*/ 	.byte	0x04, 0x05
        /*09de*/ 	.short	(.L_51 - .L_50)
.L_50:
        /*09e0*/ 	.word	0x00000100
        /*09e4*/ 	.word	0x00000001
        /*09e8*/ 	.word	0x00000001


	//----- nvinfo : EIATTR_CRS_STACK_SIZE
	.align		4
.L_51:
        /*09ec*/ 	.byte	0x04, 0x1e
        /*09ee*/ 	.short	(.L_53 - .L_52)
.L_52:
        /*09f0*/ 	.word	0x00000000


	//----- nvinfo : EIATTR_CBANK_PARAM_SIZE
	.align		4
.L_53:
        /*09f4*/ 	.byte	0x03, 0x19
        /*09f6*/ 	.short	0x0800


	//----- nvinfo : EIATTR_PARAM_CBANK
	.align		4
        /*09f8*/ 	.byte	0x04, 0x0a
        /*09fa*/ 	.short	(.L_55 - .L_54)
	.align		4
.L_54:
        /*09fc*/ 	.word	index@(.nv.constant0._ZN7cutlass13device_kernelINS_4gemm6kernel13GemmUniversalIN4cute5tupleIJiiiiEEENS1_10collective13CollectiveMmaINS1_35MainloopSm100TmaUmmaWarpSpecializedILi4ELi2ELi4ENS5_IJNS4_1CILi4EEENSA_ILi1EEESC_EEEEENS5_IJNSA_ILi64EEENSA_ILi128EEESF_EEENS_10tfloat32_tENS5_IJlSC_lEEESI_SJ_NS4_8TiledMMAINS4_8MMA_AtomIJNS4_17SM100_MMA_TF32_SSISI_SI_fLi64ELi128ELNS4_4UMMA5MajorE0ELSO_0ELNSN_7ScaleInE0ELSP_0EEEEEENS4_6LayoutINS5_IJSC_SC_SC_EEENS5_IJNSA_ILi0EEESU_SU_EEEEENS5_IJNS4_10UnderscoreESX_SX_EEEEENS4_13SM90_TMA_LOADENS4_14ComposedLayoutINS4_7SwizzleILi3ELi4ELi3EEENS4_18smem_ptr_flag_bitsILi32EEENSS_INS5_IJNSA_ILi8EEENSA_ILi32EEEEEENS5_IJS17_SC_EEEEEEEvNS4_8identityENS4_23SM90_TMA_LOAD_MULTICASTES1B_vS1C_EENS_8epilogue10collective18CollectiveEpilogueINS1F_23Sm100TmaWarpSpecializedILi4ELi2ELi16ELb1ELb0EEEJSH_NS5_IJNSS_ISF_SC_EENSS_IS17_SC_EEEEESI_SJ_SI_SJ_NS1F_6fusion15FusionCallbacksIS1J_NS1N_17LinearCombinationISI_fSI_fLNS_15FloatRoundStyleE2EEESH_S1M_JEEENS4_5SM1004TMEM4LOAD26SM100_TMEM_LOAD_16dp128b8xES10_S1B_NS4_17SM75_U32x4_LDSM_NENS4_14SM90_TMA_STOREES1B_NS4_17SM90_U32x4_STSM_NENS4_39AutoVectorizingCopyWithAssumedAlignmentILi128EEEEEEvvEEEEvNT_6ParamsE)
        /*0a00*/ 	.short	0x0380
        /*0a02*/ 	.short	0x0800


	//----- nvinfo : EIATTR_SW_WAR
	.align		4
.L_55:
        /*0a04*/ 	.byte	0x04, 0x36
        /*0a06*/ 	.short	(.L_57 - .L_56)
.L_56:
        /*0a08*/ 	.word	0x00000008
.L_57:


//--------------------- .nv.callgraph             --------------------------
	.section	.nv.callgraph,"",@"SHT_CUDA_CALLGRAPH"
	.align	4
	.sectionentsize	8
	.align		4
        /*0000*/ 	.word	0x00000000
	.align		4
        /*0004*/ 	.word	0xffffffff
	.align		4
        /*0008*/ 	.word	index@(_ZN7cutlass13device_kernelINS_4gemm6kernel13GemmUniversalIN4cute5tupleIJiiiiEEENS1_10collective13CollectiveMmaINS1_35MainloopSm100TmaUmmaWarpSpecializedILi4ELi2ELi4ENS5_IJNS4_1CILi4EEENSA_ILi1EEESC_EEEEENS5_IJNSA_ILi64EEENSA_ILi128EEESF_EEENS_10tfloat32_tENS5_IJlSC_lEEESI_SJ_NS4_8TiledMMAINS4_8MMA_AtomIJNS4_17SM100_MMA_TF32_SSISI_SI_fLi64ELi128ELNS4_4UMMA5MajorE0ELSO_0ELNSN_7ScaleInE0ELSP_0EEEEEENS4_6LayoutINS5_IJSC_SC_SC_EEENS5_IJNSA_ILi0EEESU_SU_EEEEENS5_IJNS4_10UnderscoreESX_SX_EEEEENS4_13SM90_TMA_LOADENS4_14ComposedLayoutINS4_7SwizzleILi3ELi4ELi3EEENS4_18smem_ptr_flag_bitsILi32EEENSS_INS5_IJNSA_ILi8EEENSA_ILi32EEEEEENS5_IJS17_SC_EEEEEEEvNS4_8identityENS4_23SM90_TMA_LOAD_MULTICASTES1B_vS1C_EENS_8epilogue10collective18CollectiveEpilogueINS1F_23Sm100TmaWarpSpecializedILi4ELi2ELi16ELb1ELb0EEEJSH_NS5_IJNSS_ISF_SC_EENSS_IS17_SC_EEEEESI_SJ_SI_SJ_NS1F_6fusion15FusionCallbacksIS1J_NS1N_17LinearCombinationISI_fSI_fLNS_15FloatRoundStyleE2EEESH_S1M_JEEENS4_5SM1004TMEM4LOAD26SM100_TMEM_LOAD_16dp128b8xES10_S1B_NS4_17SM75_U32x4_LDSM_NENS4_14SM90_TMA_STOREES1B_NS4_17SM90_U32x4_STSM_NENS4_39AutoVectorizingCopyWithAssumedAlignmentILi128EEEEEEvvEEEEvNT_6ParamsE)
	.align		4
        /*000c*/ 	.word	index@(__assertfail)
	.align		4
        /*0010*/ 	.word	0x00000000
	.align		4
        /*0014*/ 	.word	0xfffffffe
	.align		4
        /*0018*/ 	.word	0x00000000
	.align		4
        /*001c*/ 	.word	0xfffffffd
	.align		4
        /*0020*/ 	.word	0x00000000
	.align		4
        /*0024*/ 	.word	0xfffffffc


//--------------------- .nv.constant4             --------------------------
	.section	.nv.constant4,"a",@progbits
	.align	8
	.align		8
.nv.constant4:
        /*0000*/ 	.dword	__assertfail
	.align		8
        /*0008*/ 	.dword	__unnamed_1
	.align		8
        /*0010*/ 	.dword	__unnamed_2
	.align		8
        /*0018*/ 	.dword	_ZN40_INTERNAL_b5569fdb_4_k_cu_b925b404_258834cuda3std3__45__cpo5beginE
	.align		8
        /*0020*/ 	.dword	_ZN40_INTERNAL_b5569fdb_4_k_cu_b925b404_258834cuda3std3__45__cpo3endE
	.align		8
        /*0028*/ 	.dword	_ZN40_INTERNAL_b5569fdb_4_k_cu_b925b404_258834cuda3std3__45__cpo6cbeginE
	.align		8
        /*0030*/ 	.dword	_ZN40_INTERNAL_b5569fdb_4_k_cu_b925b404_258834cuda3std3__45__cpo4cendE
	.align		8
        /*0038*/ 	.dword	_ZN40_INTERNAL_b5569fdb_4_k_cu_b925b404_258834cuda3std3__442_GLOBAL__N__b5569fdb_4_k_cu_b925b404_258836ignoreE
	.align		8
        /*0040*/ 	.dword	_ZN40_INTERNAL_b5569fdb_4_k_cu_b925b404_258834cuda3std3__419piecewise_constructE
	.align		8
        /*0048*/ 	.dword	_ZN40_INTERNAL_b5569fdb_4_k_cu_b925b404_258834cuda3std3__48in_placeE
	.align		8
        /*0050*/ 	.dword	_ZN40_INTERNAL_b5569fdb_4_k_cu_b925b404_258834cuda3std6ranges3__45__cpo4swapE
	.align		8
        /*0058*/ 	.dword	_ZN40_INTERNAL_b5569fdb_4_k_cu_b925b404_258834cuda3std6ranges3__45__cpo9iter_moveE
	.align		8
        /*0060*/ 	.dword	_ZN40_INTERNAL_b5569fdb_4_k_cu_b925b404_258834cute7productE
	.align		8
        /*0068*/ 	.dword	_ZN40_INTERNAL_b5569fdb_4_k_cu_b925b404_258834cute1_E
	.align		8
        /*0070*/ 	.dword	$str$25
	.align		8
        /*0078*/ 	.dword	$str$26
	.align		8
        /*0080*/ 	.dword	$str$27
	.align		8
        /*0088*/ 	.dword	$str$28


//--------------------- .text._ZN7cutlass13device_kernelINS_4gemm6kernel13GemmUniversalIN4cute5tupleIJiiiiEEENS1_10collective13CollectiveMmaINS1_35MainloopSm100TmaUmmaWarpSpecializedILi4ELi2ELi4ENS5_IJNS4_1CILi4EEENSA_ILi1EEESC_EEEEENS5_IJNSA_ILi64EEENSA_ILi128EEESF_EEENS_10tfloat32_tENS5_IJlSC_lEEESI_SJ_NS4_8TiledMMAINS4_8MMA_AtomIJNS4_17SM100_MMA_TF32_SSISI_SI_fLi64ELi128ELNS4_4UMMA5MajorE0ELSO_0ELNSN_7ScaleInE0ELSP_0EEEEEENS4_6LayoutINS5_IJSC_SC_SC_EEENS5_IJNSA_ILi0EEESU_SU_EEEEENS5_IJNS4_10UnderscoreESX_SX_EEEEENS4_13SM90_TMA_LOADENS4_14ComposedLayoutINS4_7SwizzleILi3ELi4ELi3EEENS4_18smem_ptr_flag_bitsILi32EEENSS_INS5_IJNSA_ILi8EEENSA_ILi32EEEEEENS5_IJS17_SC_EEEEEEEvNS4_8identityENS4_23SM90_TMA_LOAD_MULTICASTES1B_vS1C_EENS_8epilogue10collective18CollectiveEpilogueINS1F_23Sm100TmaWarpSpecializedILi4ELi2ELi16ELb1ELb0EEEJSH_NS5_IJNSS_ISF_SC_EENSS_IS17_SC_EEEEESI_SJ_SI_SJ_NS1F_6fusion15FusionCallbacksIS1J_NS1N_17LinearCombinationISI_fSI_fLNS_15FloatRoundStyleE2EEESH_S1M_JEEENS4_5SM1004TMEM4LOAD26SM100_TMEM_LOAD_16dp128b8xES10_S1B_NS4_17SM75_U32x4_LDSM_NENS4_14SM90_TMA_STOREES1B_NS4_17SM90_U32x4_STSM_NENS4_39AutoVectorizingCopyWithAssumedAlignmentILi128EEEEEEvvEEEEvNT_6ParamsE --------------------------
	.section	.text._ZN7cutlass13device_kernelINS_4gemm6kernel13GemmUniversalIN4cute5tupleIJiiiiEEENS1_10collective13CollectiveMmaINS1_35MainloopSm100TmaUmmaWarpSpecializedILi4ELi2ELi4ENS5_IJNS4_1CILi4EEENSA_ILi1EEESC_EEEEENS5_IJNSA_ILi64EEENSA_ILi128EEESF_EEENS_10tfloat32_tENS5_IJlSC_lEEESI_SJ_NS4_8TiledMMAINS4_8MMA_AtomIJNS4_17SM100_MMA_TF32_SSISI_SI_fLi64ELi128ELNS4_4UMMA5MajorE0ELSO_0ELNSN_7ScaleInE0ELSP_0EEEEEENS4_6LayoutINS5_IJSC_SC_SC_EEENS5_IJNSA_ILi0EEESU_SU_EEEEENS5_IJNS4_10UnderscoreESX_SX_EEEEENS4_13SM90_TMA_LOADENS4_14ComposedLayoutINS4_7SwizzleILi3ELi4ELi3EEENS4_18smem_ptr_flag_bitsILi32EEENSS_INS5_IJNSA_ILi8EEENSA_ILi32EEEEEENS5_IJS17_SC_EEEEEEEvNS4_8identityENS4_23SM90_TMA_LOAD_MULTICASTES1B_vS1C_EENS_8epilogue10collective18CollectiveEpilogueINS1F_23Sm100TmaWarpSpecializedILi4ELi2ELi16ELb1ELb0EEEJSH_NS5_IJNSS_ISF_SC_EENSS_IS17_SC_EEEEESI_SJ_SI_SJ_NS1F_6fusion15FusionCallbacksIS1J_NS1N_17LinearCombinationISI_fSI_fLNS_15FloatRoundStyleE2EEESH_S1M_JEEENS4_5SM1004TMEM4LOAD26SM100_TMEM_LOAD_16dp128b8xES10_S1B_NS4_17SM75_U32x4_LDSM_NENS4_14SM90_TMA_STOREES1B_NS4_17SM90_U32x4_STSM_NENS4_39AutoVectorizingCopyWithAssumedAlignmentILi128EEEEEEvvEEEEvNT_6ParamsE,"ax",@progbits
	.align	128
.text._ZN7cutlass13device_kernelINS_4gemm6kernel13GemmUniversalIN4cute5tupleIJiiiiEEENS1_10collective13CollectiveMmaINS1_35MainloopSm100TmaUmmaWarpSpecializedILi4ELi2ELi4ENS5_IJNS4_1CILi4EEENSA_ILi1EEESC_EEEEENS5_IJNSA_ILi64EEENSA_ILi128EEESF_EEENS_10tfloat32_tENS5_IJlSC_lEEESI_SJ_NS4_8TiledMMAINS4_8MMA_AtomIJNS4_17SM100_MMA_TF32_SSISI_SI_fLi64ELi128ELNS4_4UMMA5MajorE0ELSO_0ELNSN_7ScaleInE0ELSP_0EEEEEENS4_6LayoutINS5_IJSC_SC_SC_EEENS5_IJNSA_ILi0EEESU_SU_EEEEENS5_IJNS4_10UnderscoreESX_SX_EEEEENS4_13SM90_TMA_LOADENS4_14ComposedLayoutINS4_7SwizzleILi3ELi4ELi3EEENS4_18smem_ptr_flag_bitsILi32EEENSS_INS5_IJNSA_ILi8EEENSA_ILi32EEEEEENS5_IJS17_SC_EEEEEEEvNS4_8identityENS4_23SM90_TMA_LOAD_MULTICASTES1B_vS1C_EENS_8epilogue10collective18CollectiveEpilogueINS1F_23Sm100TmaWarpSpecializedILi4ELi2ELi16ELb1ELb0EEEJSH_NS5_IJNSS_ISF_SC_EENSS_IS17_SC_EEEEESI_SJ_SI_SJ_NS1F_6fusion15FusionCallbacksIS1J_NS1N_17LinearCombinationISI_fSI_fLNS_15FloatRoundStyleE2EEESH_S1M_JEEENS4_5SM1004TMEM4LOAD26SM100_TMEM_LOAD_16dp128b8xES10_S1B_NS4_17SM75_U32x4_LDSM_NENS4_14SM90_TMA_STOREES1B_NS4_17SM90_U32x4_STSM_NENS4_39AutoVectorizingCopyWithAssumedAlignmentILi128EEEEEEvvEEEEvNT_6ParamsE:
        .type           _ZN7cutlass13device_kernelINS_4gemm6kernel13GemmUniversalIN4cute5tupleIJiiiiEEENS1_10collective13CollectiveMmaINS1_35MainloopSm100TmaUmmaWarpSpecializedILi4ELi2ELi4ENS5_IJNS4_1CILi4EEENSA_ILi1EEESC_EEEEENS5_IJNSA_ILi64EEENSA_ILi128EEESF_EEENS_10tfloat32_tENS5_IJlSC_lEEESI_SJ_NS4_8TiledMMAINS4_8MMA_AtomIJNS4_17SM100_MMA_TF32_SSISI_SI_fLi64ELi128ELNS4_4UMMA5MajorE0ELSO_0ELNSN_7ScaleInE0ELSP_0EEEEEENS4_6LayoutINS5_IJSC_SC_SC_EEENS5_IJNSA_ILi0EEESU_SU_EEEEENS5_IJNS4_10UnderscoreESX_SX_EEEEENS4_13SM90_TMA_LOADENS4_14ComposedLayoutINS4_7SwizzleILi3ELi4ELi3EEENS4_18smem_ptr_flag_bitsILi32EEENSS_INS5_IJNSA_ILi8EEENSA_ILi32EEEEEENS5_IJS17_SC_EEEEEEEvNS4_8identityENS4_23SM90_TMA_LOAD_MULTICASTES1B_vS1C_EENS_8epilogue10collective18CollectiveEpilogueINS1F_23Sm100TmaWarpSpecializedILi4ELi2ELi16ELb1ELb0EEEJSH_NS5_IJNSS_ISF_SC_EENSS_IS17_SC_EEEEESI_SJ_SI_SJ_NS1F_6fusion15FusionCallbacksIS1J_NS1N_17LinearCombinationISI_fSI_fLNS_15FloatRoundStyleE2EEESH_S1M_JEEENS4_5SM1004TMEM4LOAD26SM100_TMEM_LOAD_16dp128b8xES10_S1B_NS4_17SM75_U32x4_LDSM_NENS4_14SM90_TMA_STOREES1B_NS4_17SM90_U32x4_STSM_NENS4_39AutoVectorizingCopyWithAssumedAlignmentILi128EEEEEEvvEEEEvNT_6ParamsE,@function
        .size           _ZN7cutlass13device_kernelINS_4gemm6kernel13GemmUniversalIN4cute5tupleIJiiiiEEENS1_10collective13CollectiveMmaINS1_35MainloopSm100TmaUmmaWarpSpecializedILi4ELi2ELi4ENS5_IJNS4_1CILi4EEENSA_ILi1EEESC_EEEEENS5_IJNSA_ILi64EEENSA_ILi128EEESF_EEENS_10tfloat32_tENS5_IJlSC_lEEESI_SJ_NS4_8TiledMMAINS4_8MMA_AtomIJNS4_17SM100_MMA_TF32_SSISI_SI_fLi64ELi128ELNS4_4UMMA5MajorE0ELSO_0ELNSN_7ScaleInE0ELSP_0EEEEEENS4_6LayoutINS5_IJSC_SC_SC_EEENS5_IJNSA_ILi0EEESU_SU_EEEEENS5_IJNS4_10UnderscoreESX_SX_EEEEENS4_13SM90_TMA_LOADENS4_14ComposedLayoutINS4_7SwizzleILi3ELi4ELi3EEENS4_18smem_ptr_flag_bitsILi32EEENSS_INS5_IJNSA_ILi8EEENSA_ILi32EEEEEENS5_IJS17_SC_EEEEEEEvNS4_8identityENS4_23SM90_TMA_LOAD_MULTICASTES1B_vS1C_EENS_8epilogue10collective18CollectiveEpilogueINS1F_23Sm100TmaWarpSpecializedILi4ELi2ELi16ELb1ELb0EEEJSH_NS5_IJNSS_ISF_SC_EENSS_IS17_SC_EEEEESI_SJ_SI_SJ_NS1F_6fusion15FusionCallbacksIS1J_NS1N_17LinearCombinationISI_fSI_fLNS_15FloatRoundStyleE2EEESH_S1M_JEEENS4_5SM1004TMEM4LOAD26SM100_TMEM_LOAD_16dp128b8xES10_S1B_NS4_17SM75_U32x4_LDSM_NENS4_14SM90_TMA_STOREES1B_NS4_17SM90_U32x4_STSM_NENS4_39AutoVectorizingCopyWithAssumedAlignmentILi128EEEEEEvvEEEEvNT_6ParamsE,(.L_x_183 - _ZN7cutlass13device_kernelINS_4gemm6kernel13GemmUniversalIN4cute5tupleIJiiiiEEENS1_10collective13CollectiveMmaINS1_35MainloopSm100TmaUmmaWarpSpecializedILi4ELi2ELi4ENS5_IJNS4_1CILi4EEENSA_ILi1EEESC_EEEEENS5_IJNSA_ILi64EEENSA_ILi128EEESF_EEENS_10tfloat32_tENS5_IJlSC_lEEESI_SJ_NS4_8TiledMMAINS4_8MMA_AtomIJNS4_17SM100_MMA_TF32_SSISI_SI_fLi64ELi128ELNS4_4UMMA5MajorE0ELSO_0ELNSN_7ScaleInE0ELSP_0EEEEEENS4_6LayoutINS5_IJSC_SC_SC_EEENS5_IJNSA_ILi0EEESU_SU_EEEEENS5_IJNS4_10UnderscoreESX_SX_EEEEENS4_13SM90_TMA_LOADENS4_14ComposedLayoutINS4_7SwizzleILi3ELi4ELi3EEENS4_18smem_ptr_flag_bitsILi32EEENSS_INS5_IJNSA_ILi8EEENSA_ILi32EEEEEENS5_IJS17_SC_EEEEEEEvNS4_8identityENS4_23SM90_TMA_LOAD_MULTICASTES1B_vS1C_EENS_8epilogue10collective18CollectiveEpilogueINS1F_23Sm100TmaWarpSpecializedILi4ELi2ELi16ELb1ELb0EEEJSH_NS5_IJNSS_ISF_SC_EENSS_IS17_SC_EEEEESI_SJ_SI_SJ_NS1F_6fusion15FusionCallbacksIS1J_NS1N_17LinearCombinationISI_fSI_fLNS_15FloatRoundStyleE2EEESH_S1M_JEEENS4_5SM1004TMEM4LOAD26SM100_TMEM_LOAD_16dp128b8xES10_S1B_NS4_17SM75_U32x4_LDSM_NENS4_14SM90_TMA_STOREES1B_NS4_17SM90_U32x4_STSM_NENS4_39AutoVectorizingCopyWithAssumedAlignmentILi128EEEEEEvvEEEEvNT_6ParamsE)
        .other          _ZN7cutlass13device_kernelINS_4gemm6kernel13GemmUniversalIN4cute5tupleIJiiiiEEENS1_10collective13CollectiveMmaINS1_35MainloopSm100TmaUmmaWarpSpecializedILi4ELi2ELi4ENS5_IJNS4_1CILi4EEENSA_ILi1EEESC_EEEEENS5_IJNSA_ILi64EEENSA_ILi128EEESF_EEENS_10tfloat32_tENS5_IJlSC_lEEESI_SJ_NS4_8TiledMMAINS4_8MMA_AtomIJNS4_17SM100_MMA_TF32_SSISI_SI_fLi64ELi128ELNS4_4UMMA5MajorE0ELSO_0ELNSN_7ScaleInE0ELSP_0EEEEEENS4_6LayoutINS5_IJSC_SC_SC_EEENS5_IJNSA_ILi0EEESU_SU_EEEEENS5_IJNS4_10UnderscoreESX_SX_EEEEENS4_13SM90_TMA_LOADENS4_14ComposedLayoutINS4_7SwizzleILi3ELi4ELi3EEENS4_18smem_ptr_flag_bitsILi32EEENSS_INS5_IJNSA_ILi8EEENSA_ILi32EEEEEENS5_IJS17_SC_EEEEEEEvNS4_8identityENS4_23SM90_TMA_LOAD_MULTICASTES1B_vS1C_EENS_8epilogue10collective18CollectiveEpilogueINS1F_23Sm100TmaWarpSpecializedILi4ELi2ELi16ELb1ELb0EEEJSH_NS5_IJNSS_ISF_SC_EENSS_IS17_SC_EEEEESI_SJ_SI_SJ_NS1F_6fusion15FusionCallbacksIS1J_NS1N_17LinearCombinationISI_fSI_fLNS_15FloatRoundStyleE2EEESH_S1M_JEEENS4_5SM1004TMEM4LOAD26SM100_TMEM_LOAD_16dp128b8xES10_S1B_NS4_17SM75_U32x4_LDSM_NENS4_14SM90_TMA_STOREES1B_NS4_17SM90_U32x4_STSM_NENS4_39AutoVectorizingCopyWithAssumedAlignmentILi128EEEEEEvvEEEEvNT_6ParamsE,@"STO_CUDA_ENTRY STV_DEFAULT"
_ZN7cutlass13device_kernelINS_4gemm6kernel13GemmUniversalIN4cute5tupleIJiiiiEEENS1_10collective13CollectiveMmaINS1_35MainloopSm100TmaUmmaWarpSpecializedILi4ELi2ELi4ENS5_IJNS4_1CILi4EEENSA_ILi1EEESC_EEEEENS5_IJNSA_ILi64EEENSA_ILi128EEESF_EEENS_10tfloat32_tENS5_IJlSC_lEEESI_SJ_NS4_8TiledMMAINS4_8MMA_AtomIJNS4_17SM100_MMA_TF32_SSISI_SI_fLi64ELi128ELNS4_4UMMA5MajorE0ELSO_0ELNSN_7ScaleInE0ELSP_0EEEEEENS4_6LayoutINS5_IJSC_SC_SC_EEENS5_IJNSA_ILi0EEESU_SU_EEEEENS5_IJNS4_10UnderscoreESX_SX_EEEEENS4_13SM90_TMA_LOADENS4_14ComposedLayoutINS4_7SwizzleILi3ELi4ELi3EEENS4_18smem_ptr_flag_bitsILi32EEENSS_INS5_IJNSA_ILi8EEENSA_ILi32EEEEEENS5_IJS17_SC_EEEEEEEvNS4_8identityENS4_23SM90_TMA_LOAD_MULTICASTES1B_vS1C_EENS_8epilogue10collective18CollectiveEpilogueINS1F_23Sm100TmaWarpSpecializedILi4ELi2ELi16ELb1ELb0EEEJSH_NS5_IJNSS_ISF_SC_EENSS_IS17_SC_EEEEESI_SJ_SI_SJ_NS1F_6fusion15FusionCallbacksIS1J_NS1N_17LinearCombinationISI_fSI_fLNS_15FloatRoundStyleE2EEESH_S1M_JEEENS4_5SM1004TMEM4LOAD26SM100_TMEM_LOAD_16dp128b8xES10_S1B_NS4_17SM75_U32x4_LDSM_NENS4_14SM90_TMA_STOREES1B_NS4_17SM90_U32x4_STSM_NENS4_39AutoVectorizingCopyWithAssumedAlignmentILi128EEEEEEvvEEEEvNT_6ParamsE:
[----:B------:R-:W1:Y:S01]  /*0000*/  LDC R1, c[0x0][0x37c] ;  /* 0x0000df00ff017b82 */ /* 0x000e620000000800 */
[----:B------:R-:W2:Y:S01]  /*0010*/  S2R R65, SR_TID.X ;  /* 0x0000000000417919 */ /* 0x000ea20000002100 */
[----:B------:R-:W3:Y:S01]  /*0020*/  LDCU.64 UR8, c[0x0][0x890] ;  /* 0x00011200ff0877ac */ /* 0x000ee20008000a00 */
[----:B------:R-:W-:Y:S02]  /*0030*/  PRMT R53, RZ, 0x7610, R53 ;  /* 0x00007610ff357816 */ /* 0x000fe40000000035 */
[----:B------:R-:W-:Y:S01]  /*0040*/  ELECT P3, URZ, PT ;  /* 0x0000000000ff782f */ /* 0x000fe20003860000 */
[----:B---3--:R-:W-:-:S04]  /*0050*/  UISETP.NE.U32.AND UP0, UPT, UR8, URZ, UPT ;  /* 0x000000ff0800728c */ /* 0x008fc8000bf05070 */
[----:B------:R-:W-:Y:S01]  /*0060*/  UISETP.NE.AND.EX UP0, UPT, UR9, URZ, UPT, UP0 ;  /* 0x000000ff0900728c */ /* 0x000fe2000bf05300 */
[----:B--2---:R-:W-:-:S05]  /*0070*/  SHF.R.U32.HI R54, RZ, 0x5, R65 ;  /* 0x00000005ff367819 */ /* 0x004fca0000011641 */
[----:B------:R-:W2:Y:S02]  /*0080*/  SHFL.IDX PT, R0, R54, RZ, 0x1f ;  /* 0x00001fff36007589 */ /* 0x000ea400000e0000 */
[----:B--2---:R-:W-:Y:S01]  /*0090*/  R2UR UR18, R0 ;  /* 0x00000000001272ca */ /* 0x004fe200000e0000 */
[----:B-1----:R-:W-:-:S14]  /*00a0*/  BRA.U UP0, `(.L_x_0) ;  /* 0x0000000100307547 */ /* 0x002fdc000b800000 */
[----:B------:R-:W1:Y:S02]  /*00b0*/  LDCU.64 UR4, c[0x0][0x888] ;  /* 0x00011100ff0477ac */ /* 0x000e640008000a00 */
[----:B-1----:R-:W-:-:S04]  /*00c0*/  UISETP.NE.U32.AND UP0, UPT, UR4, URZ, UPT ;  /* 0x000000ff0400728c */ /* 0x002fc8000bf05070 */
[----:B------:R-:W-:-:S09]  /*00d0*/  UISETP.NE.AND.EX UP0, UPT, UR5, URZ, UPT, UP0 ;  /* 0x000000ff0500728c */ /* 0x000fd2000bf05300 */
[----:B------:R-:W-:Y:S05]  /*00e0*/  BRA.U !UP0, `(.L_x_1) ;  /* 0x0000000108147547 */ /* 0x000fea000b800000 */
[----:B------:R-:W1:Y:S01]  /*00f0*/  LDC.64 R2, c[0x0][0x888] ;  /* 0x00022200ff027b82 */ /* 0x000e620000000a00 */
[----:B------:R-:W1:Y:S02]  /*0100*/  LDCU.64 UR4, c[0x0][0x358] ;  /* 0x00006b00ff0477ac */ /* 0x000e640008000a00 */
[----:B-1----:R1:W5:Y:S01]  /*0110*/  LDG.E R27, desc[UR4][R2.64] ;  /* 0x00000004021b7981 */ /* 0x002362000c1e1900 */
[----:B------:R-:W-:Y:S01]  /*0120*/  HFMA2 R53, -RZ, RZ, 0, 5.9604644775390625e-08 ;  /* 0x00000001ff357431 */ /* 0x000fe200000001ff */
[----:B------:R-:W-:Y:S05]  /*0130*/  BRA `(.L_x_0) ;  /* 0x00000000000c7947 */ /* 0x000fea0003800000 */
.L_x_1:
[----:B------:R-:W1:Y:S01]  /*0140*/  LDCU UR4, c[0x0][0x880] ;  /* 0x00011000ff0477ac */ /* 0x000e620008000800 */
[----:B------:R-:W-:Y:S01]  /*0150*/  HFMA2 R53, -RZ, RZ, 0, 5.9604644775390625e-08 ;  /* 0x00000001ff357431 */ /* 0x000fe200000001ff */
[----:B-1----:R-:W-:-:S07]  /*0160*/  MOV R27, UR4 ;  /* 0x00000004001b7c02 */ /* 0x002fce0008000f00 */
.L_x_0:
[----:B------:R-:W2:Y:S02]  /*0170*/  LDCU.64 UR4, c[0x0][0x8b0] ;  /* 0x00011600ff0477ac */ /* 0x000ea40008000a00 */
[----:B--2---:R-:W-:-:S04]  /*0180*/  UISETP.NE.U32.AND UP0, UPT, UR4, URZ, UPT ;  /* 0x000000ff0400728c */ /* 0x004fc8000bf05070 */
[----:B------:R-:W-:-:S09]  /*0190*/  UISETP.NE.AND.EX UP0, UPT, UR5, URZ, UPT, UP0 ;  /* 0x000000ff0500728c */ /* 0x000fd2000bf05300 */
[----:B------:R-:W-:Y:S05]  /*01a0*/  BRA.U UP0, `(.L_x_2) ;  /* 0x0000000100287547 */ /* 0x000fea000b800000 */
[----:B------:R-:W2:Y:S02]  /*01b0*/  LDCU.64 UR4, c[0x0][0x8a8] ;  /* 0x00011500ff0477ac */ /* 0x000ea40008000a00 */
[----:B--2---:R-:W-:-:S04]  /*01c0*/  UISETP.NE.U32.AND UP0, UPT, UR4, URZ, UPT ;  /* 0x000000ff0400728c */ /* 0x004fc8000bf05070 */
[----:B------:R-:W-:-:S09]  /*01d0*/  UISETP.NE.AND.EX UP0, UPT, UR5, URZ, UPT, UP0 ;  /* 0x000000ff0500728c */ /* 0x000fd2000bf05300 */
[----:B------:R-:W-:Y:S05]  /*01e0*/  BRA.U !UP0, `(.L_x_3) ;  /* 0x0000000108107547 */ /* 0x000fea000b800000 */
[----:B------:R-:W2:Y:S01]  /*01f0*/  LDC.64 R24, c[0x0][0x8a8] ;  /* 0x00022a00ff187b82 */ /* 0x000ea20000000a00 */
[----:B------:R-:W2:Y:S02]  /*0200*/  LDCU.64 UR4, c[0x0][0x358] ;  /* 0x00006b00ff0477ac */ /* 0x000ea40008000a00 */
[----:B--2---:R2:W5:Y:S01]  /*0210*/  LDG.E R24, desc[UR4][R24.64] ;  /* 0x0000000418187981 */ /* 0x004562000c1e1900 */
[----:B------:R-:W-:Y:S05]  /*0220*/  BRA `(.L_x_2) ;  /* 0x0000000000087947 */ /* 0x000fea0003800000 */
.L_x_3:
[----:B------:R-:W2:Y:S02]  /*0230*/  LDCU UR4, c[0x0][0x8a0] ;  /* 0x00011400ff0477ac */ /* 0x000ea40008000800 */
[----:B--2---:R-:W-:Y:S02]  /*0240*/  MOV R24, UR4 ;  /* 0x0000000400187c02 */ /* 0x004fe40008000f00 */
.L_x_2:
[----:B------:R-:W-:Y:S01]  /*0250*/  IMAD.U32 R0, RZ, RZ, UR18 ;  /* 0x00000012ff007e24 */ /* 0x000fe2000f8e00ff */
[----:B------:R-:W-:Y:S04]  /*0260*/  BSSY.RECONVERGENT B0, `(.L_x_4) ;  /* 0x000000c000007945 */ /* 0x000fe80003800200 */
[C---:B------:R-:W-:Y:S02]  /*0270*/  ISETP.NE.OR P1, PT, R0.reuse, 0x1, !P3 ;  /* 0x000000010000780c */ /* 0x040fe40005f25670 */
[----:B------:R-:W-:-:S11]  /*0280*/  ISETP.NE.OR P0, PT, R0, 0x3, !P3 ;  /* 0x000000030000780c */ /* 0x000fd60005f05670 */
[----:B------:R-:W-:Y:S05]  /*0290*/  @P1 BRA `(.L_x_5) ;  /* 0x0000000000201947 */ /* 0x000fea0003800000 */
[----:B------:R-:W3:Y:S02]  /*02a0*/  LDCU.64 UR4, c[0x0][0x348] ;  /* 0x00006900ff0477ac */ /* 0x000ee40008000a00 */
[----:B---3--:R-:W-:Y:S02]  /*02b0*/  UIADD3 UR6, UP1, UPT, UR4, 0x80, URZ ;  /* 0x0000008004067890 */ /* 0x008fe4000ff3e0ff */
[----:B------:R-:W-:Y:S02]  /*02c0*/  UIADD3 UR4, UP0, UPT, UR4, 0x180, URZ ;  /* 0x0000018004047890 */ /* 0x000fe4000ff1e0ff */
[----:B------:R-:W-:Y:S02]  /*02d0*/  UIADD3.X UR7, UPT, UPT, URZ, UR5, URZ, UP1, !UPT ;  /* 0x00000005ff077290 */ /* 0x000fe40008ffe4ff */
[----:B------:R-:W-:-:S07]  /*02e0*/  UIADD3.X UR5, UPT, UPT, URZ, UR5, URZ, UP0, !UPT ;  /* 0x00000005ff057290 */ /* 0x000fce00087fe4ff */
[----:B------:R3:W-:Y:S02]  /*02f0*/  UTMACCTL.PF [UR6] ;  /* 0x00000000060079b9 */ /* 0x0007e40008040000 */
[----:B------:R3:W-:Y:S02]  /*0300*/  UTMACCTL.PF [UR4] ;  /* 0x00000000040079b9 */ /* 0x0007e40008040000 */
[----:B---3--:R-:W-:Y:S01]  /*0310*/  NOP ;  /* 0x0000000000007918 */ /* 0x008fe20000000000 */
.L_x_5:
[----:B------:R-:W-:Y:S05]  /*0320*/  BSYNC.RECONVERGENT B0 ;  /* 0x0000000000007941 */ /* 0x000fea0003800200 */
.L_x_4:
[----:B------:R-:W-:Y:S04]  /*0330*/  BSSY.RECONVERGENT B0, `(.L_x_6) ;  /* 0x000000a000007945 */ /* 0x000fe80003800200 */
        /* <DEDUP_REMOVED lines=9> */
.L_x_7:
[----:B------:R-:W-:Y:S05]  /*03d0*/  BSYNC.RECONVERGENT B0 ;  /* 0x0000000000007941 */ /* 0x000fea0003800200 */
.L_x_6:
[----:B------:R-:W3:Y:S01]  /*03e0*/  LDCU.64 UR4, c[0x0][0x888] ;  /* 0x00011100ff0477ac */ /* 0x000ee20008000a00 */
[----:B------:R-:W-:Y:S02]  /*03f0*/  UISETP.EQ.U32.AND UP2, UPT, UR8, URZ, UPT ;  /* 0x000000ff0800728c */ /* 0x000fe4000bf42070 */
[----:B------:R-:W-:Y:S02]  /*0400*/  UPLOP3.LUT UP3, UPT, UPT, UPT, UPT, 0x80, 0x8 ;  /* 0x000000000008789c */ /* 0x000fe40003f6f070 */
[----:B---3--:R-:W-:-:S04]  /*0410*/  UISETP.NE.U32.AND UP0, UPT, UR4, URZ, UPT ;  /* 0x000000ff0400728c */ /* 0x008fc8000bf05070 */
[----:B------:R-:W-:-:S04]  /*0420*/  UISETP.NE.AND.EX UP1, UPT, UR5, URZ, UPT, UP0 ;  /* 0x000000ff0500728c */ /* 0x000fc8000bf25300 */
[----:B------:R-:W-:-:S04]  /*0430*/  UISETP.EQ.OR.EX UP4, UPT, UR9, URZ, !UP1, UP2 ;  /* 0x000000ff0900728c */ /* 0x000fc8000cf82720 */
[----:B------:R-:W-:-:S06]  /*0440*/  UP2UR UR4, UPR, URZ, 0x10 ;  /* 0x00000010ff047883 */ /* 0x000fcc0008000000 */
[----:B------:R-:W-:Y:S01]  /*0450*/  MOV R56, UR4 ;  /* 0x0000000400387c02 */ /* 0x000fe20008000f00 */
[----:B------:R-:W-:Y:S06]  /*0460*/  BRA.U !UP4, `(.L_x_8) ;  /* 0x000000010c207547 */ /* 0x000fec000b800000 */
[----:B------:R-:W-:Y:S01]  /*0470*/  UISETP.NE.U32.AND UP2, UPT, UR8, URZ, UPT ;  /* 0x000000ff0800728c */ /* 0x000fe2000bf45070 */
[----:B-----5:R-:W-:Y:S01]  /*0480*/  FSETP.NEU.AND P0, PT, R27, RZ, PT ;  /* 0x000000ff1b00720b */ /* 0x020fe20003f0d000 */
[----:B------:R-:W-:Y:S02]  /*0490*/  USEL UR4, URZ, 0xffffffff, UP1 ;  /* 0xffffffffff047887 */ /* 0x000fe40008800000 */
[----:B------:R-:W-:-:S10]  /*04a0*/  UISETP.NE.AND.EX UP2, UPT, UR9, URZ, UPT, UP2 ;  /* 0x000000ff0900728c */ /* 0x000fd4000bf45320 */
[----:B------:R-:W-:Y:S01]  /*04b0*/  VOTEU.ANY UP0, P0 ;  /* 0x0000000000ff7886 */ /* 0x000fe20000000100 */
[----:B------:R-:W-:-:S04]  /*04c0*/  @!UP2 USEL UR4, URZ, 0xffffffff, UP0 ;  /* 0xffffffffff04a887 */ /* 0x000fc80008000000 */
[----:B------:R-:W-:-:S04]  /*04d0*/  ULOP3.LUT UR4, UR4, 0x1, URZ, 0xc0, !UPT ;  /* 0x0000000104047892 */ /* 0x000fc8000f8ec0ff */
[----:B------:R-:W-:-:S11]  /*04e0*/  UISETP.NE.U32.AND UP3, UPT, UR4, 0x1, UPT ;  /* 0x000000010400788c */ /* 0x000fd6000bf65070 */
.L_x_8:
[----:B-1----:R-:W1:Y:S01]  /*04f0*/  SHFL.IDX PT, R2, R54, RZ, 0x1f ;  /* 0x00001fff36027589 */ /* 0x002e6200000e0000 */
[----:B------:R-:W-:Y:S01]  /*0500*/  UISETP.NE.AND UP6, UPT, UR18, 0x2, UPT ;  /* 0x000000021200788c */ /* 0x000fe2000bfc5270 */
[----:B-1----:R-:W-:-:S13]  /*0510*/  ISETP.NE.AND P0, PT, R2, RZ, PT ;  /* 0x000000ff0200720c */ /* 0x002fda0003f05270 */
[----:B------:R-:W-:Y:S05]  /*0520*/  @P0 BRA `(.L_x_9) ;  /* 0x0000000000580947 */ /* 0x000fea0003800000 */
[----:B------:R-:W1:Y:S01]  /*0530*/  S2UR UR4, SR_CgaCtaId ;  /* 0x00000000000479c3 */ /* 0x000e620000008800 */
[----:B------:R-:W-:Y:S01]  /*0540*/  UMOV UR5, 0x400 ;  /* 0x0000040000057882 */ /* 0x000fe20000000000 */
[----:B------:R-:W-:Y:S01]  /*0550*/  UMOV UR8, 0x1 ;  /* 0x0000000100087882 */ /* 0x000fe20000000000 */
[----:B------:R-:W-:Y:S01]  /*0560*/  UMOV UR6, 0x4 ;  /* 0x0000000400067882 */ /* 0x000fe20000000000 */
[----:B------:R-:W-:-:S04]  /*0570*/  UIADD3 UR8, UPT, UPT, -UR8, 0x100000, URZ ;  /* 0x0010000008087890 */ /* 0x000fc8000fffe1ff */
[----:B------:R-:W-:Y:S02]  /*0580*/  USHF.L.U32 UR9, UR8, 0xb, URZ ;  /* 0x0000000b08097899 */ /* 0x000fe400080006ff */
[----:B------:R-:W-:Y:S02]  /*0590*/  USHF.L.U32 UR8, UR8, 0x1, URZ ;  /* 0x0000000108087899 */ /* 0x000fe400080006ff */
[----:B------:R-:W-:-:S04]  /*05a0*/  UIADD3 UR6, UPT, UPT, -UR6, 0x100000, URZ ;  /* 0x0010000006067890 */ /* 0x000fc8000fffe1ff */
[----:B------:R-:W-:Y:S02]  /*05b0*/  USHF.L.U32 UR7, UR6, 0xb, URZ ;  /* 0x0000000b06077899 */ /* 0x000fe400080006ff */
[----:B------:R-:W-:Y:S01]  /*05c0*/  USHF.L.U32 UR6, UR6, 0x1, URZ ;  /* 0x0000000106067899 */ /* 0x000fe200080006ff */
[----:B------:R-:W-:Y:S01]  /*05d0*/  ELECT P0, URZ, PT ;  /* 0x0000000000ff782f */ /* 0x000fe20003800000 */
[----:B-1----:R-:W-:Y:S01]  /*05e0*/  ULEA UR4, UR4, UR5, 0x18 ;  /* 0x0000000504047291 */ /* 0x002fe2000f8ec0ff */
[----:B------:R-:W1:Y:S11]  /*05f0*/  FENCE.VIEW.ASYNC.S ;  /* 0x00000000000073c6 */ /* 0x000e760000000000 */
[----:B-1----:R1:W3:Y:S01]  /*0600*/  SYNCS.EXCH.64 URZ, [UR4], UR8 ;  /* 0x0000000804ff75b2 */ /* 0x0022e20008000100 */
[----:B------:R1:W4:Y:S01]  /*0610*/  SYNCS.EXCH.64 URZ, [UR4+0x20], UR6 ;  /* 0x0000200604ff75b2 */ /* 0x0003220008000100 */
[----:B------:R1:W1:Y:S01]  /*0620*/  SYNCS.EXCH.64 URZ, [UR4+0x8], UR8 ;  /* 0x0000080804ff75b2 */ /* 0x0002620008000100 */
[----:B------:R1:W1:Y:S01]  /*0630*/  SYNCS.EXCH.64 URZ, [UR4+0x28], UR6 ;  /* 0x0000280604ff75b2 */ /* 0x0002620008000100 */
[----:B------:R1:W1:Y:S01]  /*0640*/  SYNCS.EXCH.64 URZ, [UR4+0x10], UR8 ;  /* 0x0000100804ff75b2 */ /* 0x0002620008000100 */
[----:B------:R1:W1:Y:S01]  /*0650*/  SYNCS.EXCH.64 URZ, [UR4+0x30], UR6 ;  /* 0x0000300604ff75b2 */ /* 0x0002620008000100 */
[----:B------:R1:W1:Y:S01]  /*0660*/  SYNCS.EXCH.64 URZ, [UR4+0x18], UR8 ;  /* 0x0000180804ff75b2 */ /* 0x0002620008000100 */
[----:B------:R1:W1:Y:S01]  /*0670*/  SYNCS.EXCH.64 URZ, [UR4+0x38], UR6 ;  /* 0x0000380604ff75b2 */ /* 0x0002620008000100 */
[----:B------:R-:W-:Y:S01]  /*0680*/  NOP ;  /* 0x0000000000007918 */ /* 0x000fe20000000000 */
.L_x_9:
[----:B------:R-:W2:Y:S01]  /*0690*/  SHFL.IDX PT, R2, R54, RZ, 0x1f ;  /* 0x00001fff36027589 */ /* 0x000ea200000e0000 */
[----:B------:R-:W-:Y:S01]  /*06a0*/  NOP ;  /* 0x0000000000007918 */ /* 0x000fe20000000000 */
[----:B--2---:R-:W-:-:S13]  /*06b0*/  ISETP.NE.AND P0, PT, R2, 0x1, PT ;  /* 0x000000010200780c */ /* 0x004fda0003f05270 */
[----:B------:R-:W-:Y:S05]  /*06c0*/  @P0 BRA `(.L_x_10) ;  /* 0x0000000000580947 */ /* 0x000fea0003800000 */
[----:B-1----:R-:W1:Y:S01]  /*06d0*/  S2UR UR4, SR_CgaCtaId ;  /* 0x00000000000479c3 */ /* 0x002e620000008800 */
        /* <DEDUP_REMOVED lines=12> */
[----:B-1----:R2:W1:Y:S01]  /*07a0*/  SYNCS.EXCH.64 URZ, [UR4+0x40], UR8 ;  /* 0x0000400804ff75b2 */ /* 0x0024620008000100 */
[----:B------:R2:W1:Y:S01]  /*07b0*/  SYNCS.EXCH.64 URZ, [UR4+0x60], UR6 ;  /* 0x0000600604ff75b2 */ /* 0x0004620008000100 */
[----:B------:R2:W1:Y:S01]  /*07c0*/  SYNCS.EXCH.64 URZ, [UR4+0x48], UR8 ;  /* 0x0000480804ff75b2 */ /* 0x0004620008000100 */
[----:B------:R2:W1:Y:S01]  /*07d0*/  SYNCS.EXCH.64 URZ, [UR4+0x68], UR6 ;  /* 0x0000680604ff75b2 */ /* 0x0004620008000100 */
[----:B------:R2:W1:Y:S01]  /*07e0*/  SYNCS.EXCH.64 URZ, [UR4+0x50], UR8 ;  /* 0x0000500804ff75b2 */ /* 0x0004620008000100 */
[----:B------:R2:W1:Y:S01]  /*07f0*/  SYNCS.EXCH.64 URZ, [UR4+0x70], UR6 ;  /* 0x0000700604ff75b2 */ /* 0x0004620008000100 */
[----:B------:R2:W1:Y:S01]  /*0800*/  SYNCS.EXCH.64 URZ, [UR4+0x58], UR8 ;  /* 0x0000580804ff75b2 */ /* 0x0004620008000100 */
[----:B------:R2:W1:Y:S02]  /*0810*/  SYNCS.EXCH.64 URZ, [UR4+0x78], UR6 ;  /* 0x0000780604ff75b2 */ /* 0x0004640008000100 */
[----:B--2---:R-:W-:Y:S01]  /*0820*/  NOP ;  /* 0x0000000000007918 */ /* 0x004fe20000000000 */
.L_x_10:
[----:B------:R-:W2:Y:S01]  /*0830*/  SHFL.IDX PT, R2, R54, RZ, 0x1f ;  /* 0x00001fff36027589 */ /* 0x000ea200000e0000 */
[----:B------:R-:W-:Y:S01]  /*0840*/  NOP ;  /* 0x0000000000007918 */ /* 0x000fe20000000000 */
[----:B--2---:R-:W-:-:S13]  /*0850*/  ISETP.NE.AND P0, PT, R2, 0x3, PT ;  /* 0x000000030200780c */ /* 0x004fda0003f05270 */
[----:B------:R-:W-:Y:S05]  /*0860*/  @P0 BRA `(.L_x_11) ;  /* 0x0000000000300947 */ /* 0x000fea0003800000 */
[----:B-1----:R-:W1:Y:S01]  /*0870*/  S2UR UR4, SR_CgaCtaId ;  /* 0x00000000000479c3 */ /* 0x002e620000008800 */
[----:B------:R-:W-:Y:S01]  /*0880*/  UMOV UR6, 0x400 ;  /* 0x0000040000067882 */ /* 0x000fe20000000000 */
[----:B------:R-:W-:Y:S01]  /*0890*/  UMOV UR5, 0x20 ;  /* 0x0000002000057882 */ /* 0x000fe20000000000 */
[----:B------:R-:W-:Y:S01]  /*08a0*/  ELECT P0, URZ, PT ;  /* 0x0000000000ff782f */ /* 0x000fe20003800000 */
[----:B-1----:R-:W-:Y:S02]  /*08b0*/  ULEA UR6, UR4, UR6, 0x18 ;  /* 0x0000000604067291 */ /* 0x002fe4000f8ec0ff */
[----:B------:R-:W-:-:S04]  /*08c0*/  UIADD3 UR4, UPT, UPT, -UR5, 0x100000, URZ ;  /* 0x0010000005047890 */ /* 0x000fc8000fffe1ff */
[----:B------:R-:W-:Y:S02]  /*08d0*/  USHF.L.U32 UR5, UR4, 0xb, URZ ;  /* 0x0000000b04057899 */ /* 0x000fe400080006ff */
[----:B------:R-:W-:Y:S01]  /*08e0*/  USHF.L.U32 UR4, UR4, 0x1, URZ ;  /* 0x0000000104047899 */ /* 0x000fe200080006ff */
[----:B------:R-:W1:Y:S11]  /*08f0*/  FENCE.VIEW.ASYNC.S ;  /* 0x00000000000073c6 */ /* 0x000e760000000000 */
[----:B-1----:R2:W1:Y:S01]  /*0900*/  SYNCS.EXCH.64 URZ, [UR6+0x80], UR4 ;  /* 0x0000800406ff75b2 */ /* 0x0024620008000100 */
[----:B------:R2:W1:Y:S02]  /*0910*/  SYNCS.EXCH.64 URZ, [UR6+0x88], UR4 ;  /* 0x0000880406ff75b2 */ /* 0x0004640008000100 */
[----:B--2---:R-:W-:Y:S01]  /*0920*/  NOP ;  /* 0x0000000000007918 */ /* 0x004fe20000000000 */
.L_x_11:
[----:B------:R-:W2:Y:S01]  /*0930*/  SHFL.IDX PT, R2, R54, RZ, 0x1f ;  /* 0x00001fff36027589 */ /* 0x000ea200000e0000 */
[----:B------:R-:W-:Y:S01]  /*0940*/  NOP ;  /* 0x0000000000007918 */ /* 0x000fe20000000000 */
[----:B--2---:R-:W-:-:S13]  /*0950*/  ISETP.NE.AND P0, PT, R2, 0x4, PT ;  /* 0x000000040200780c */ /* 0x004fda0003f05270 */
[----:B------:R-:W-:Y:S05]  /*0960*/  @P0 BRA `(.L_x_12) ;  /* 0x00000000004c0947 */ /* 0x000fea0003800000 */
[----:B-1----:R-:W1:Y:S01]  /*0970*/  S2UR UR6, SR_CgaCtaId ;  /* 0x00000000000679c3 */ /* 0x002e620000008800 */
[----:B------:R-:W-:Y:S01]  /*0980*/  UMOV UR4, 0x3a0 ;  /* 0x000003a000047882 */ /* 0x000fe20000000000 */
[----:B------:R-:W-:Y:S01]  /*0990*/  UMOV UR5, 0x400 ;  /* 0x0000040000057882 */ /* 0x000fe20000000000 */
[----:B------:R-:W-:Y:S01]  /*09a0*/  USEL UR4, UR4, 0x320, UP3 ;  /* 0x0000032004047887 */ /* 0x000fe20009800000 */
[----:B------:R-:W-:Y:S01]  /*09b0*/  UMOV UR8, 0x1 ;  /* 0x0000000100087882 */ /* 0x000fe20000000000 */
[----:B------:R-:W-:Y:S01]  /*09c0*/  ELECT P0, URZ, PT ;  /* 0x0000000000ff782f */ /* 0x000fe20003800000 */
[----:B------:R-:W-:-:S04]  /*09d0*/  UIADD3 UR8, UPT, UPT, -UR8, 0x100000, URZ ;  /* 0x0010000008087890 */ /* 0x000fc8000fffe1ff */
[----:B------:R-:W-:Y:S02]  /*09e0*/  USHF.L.U32 UR9, UR8, 0xb, URZ ;  /* 0x0000000b08097899 */ /* 0x000fe400080006ff */
[----:B------:R-:W-:Y:S02]  /*09f0*/  USHF.L.U32 UR8, UR8, 0x1, URZ ;  /* 0x0000000108087899 */ /* 0x000fe400080006ff */
[----:B-1----:R-:W-:Y:S02]  /*0a00*/  ULEA UR6, UR6, UR5, 0x18 ;  /* 0x0000000506067291 */ /* 0x002fe4000f8ec0ff */
[----:B------:R-:W-:-:S04]  /*0a10*/  UIADD3 UR4, UPT, UPT, -UR4, 0x100000, URZ ;  /* 0x0010000004047890 */ /* 0x000fc8000fffe1ff */
[----:B------:R-:W-:Y:S02]  /*0a20*/  USHF.L.U32 UR5, UR4, 0xb, URZ ;  /* 0x0000000b04057899 */ /* 0x000fe400080006ff */
[----:B------:R-:W-:Y:S01]  /*0a30*/  USHF.L.U32 UR4, UR4, 0x1, URZ ;  /* 0x0000000104047899 */ /* 0x000fe200080006ff */
[----:B------:R-:W1:Y:S03]  /*0a40*/  FENCE.VIEW.ASYNC.S ;  /* 0x00000000000073c6 */ /* 0x000e660000000000 */
[----:B-1----:R2:W1:Y:S08]  /*0a50*/  SYNCS.EXCH.64 URZ, [UR6+0x90], UR8 ;  /* 0x0000900806ff75b2 */ /* 0x0024700008000100 */
[----:B------:R2:W1:Y:S01]  /*0a60*/  SYNCS.EXCH.64 URZ, [UR6+0xa0], UR4 ;  /* 0x0000a00406ff75b2 */ /* 0x0004620008000100 */
[----:B------:R2:W1:Y:S01]  /*0a70*/  SYNCS.EXCH.64 URZ, [UR6+0x98], UR8 ;  /* 0x0000980806ff75b2 */ /* 0x0004620008000100 */
[----:B------:R2:W1:Y:S02]  /*0a80*/  SYNCS.EXCH.64 URZ, [UR6+0xa8], UR4 ;  /* 0x0000a80406ff75b2 */ /* 0x0004640008000100 */
[----:B--2---:R-:W-:Y:S01]  /*0a90*/  NOP ;  /* 0x0000000000007918 */ /* 0x004fe20000000000 */
.L_x_12:
        /* <DEDUP_REMOVED lines=26> */
.L_x_13:
[----:B------:R-:W2:Y:S01]  /*0c40*/  SHFL.IDX PT, R2, R54, RZ, 0x1f ;  /* 0x00001fff36027589 */ /* 0x000ea200000e0000 */
[----:B------:R-:W1:Y:S01]  /*0c50*/  S2UR UR47, SR_CgaCtaId ;  /* 0x00000000002f79c3 */ /* 0x000e620000008800 */
[----:B------:R-:W-:Y:S01]  /*0c60*/  NOP ;  /* 0x0000000000007918 */ /* 0x000fe20000000000 */
[----:B--2---:R-:W-:-:S13]  /*0c70*/  ISETP.NE.AND P0, PT, R2, 0x3, PT ;  /* 0x000000030200780c */ /* 0x004fda0003f05270 */
[----:B-1----:R-:W-:Y:S05]  /*0c80*/  @P0 BRA `(.L_x_14) ;  /* 0x0000000000340947 */ /* 0x002fea0003800000 */
[----:B------:R-:W-:Y:S01]  /*0c90*/  UMOV UR4, 0x400 ;  /* 0x0000040000047882 */ /* 0x000fe20000000000 */
[----:B------:R-:W-:Y:S01]  /*0ca0*/  UMOV UR6, 0x20 ;  /* 0x0000002000067882 */ /* 0x000fe20000000000 */
[----:B------:R-:W-:Y:S02]  /*0cb0*/  ULEA UR4, UR47, UR4, 0x18 ;  /* 0x000000042f047291 */ /* 0x000fe4000f8ec0ff */
[----:B------:R-:W-:-:S04]  /*0cc0*/  UIADD3 UR6, UPT, UPT, -UR6, 0x100000, URZ ;  /* 0x0010000006067890 */ /* 0x000fc8000fffe1ff */
[----:B------:R-:W-:Y:S02]  /*0cd0*/  USHF.L.U32 UR7, UR6, 0xb, URZ ;  /* 0x0000000b06077899 */ /* 0x000fe400080006ff */
[----:B------:R-:W-:Y:S01]  /*0ce0*/  USHF.L.U32 UR6, UR6, 0x1, URZ ;  /* 0x0000000106067899 */ /* 0x000fe200080006ff */
[----:B------:R-:W-:Y:S01]  /*0cf0*/  ELECT P0, URZ, PT ;  /* 0x0000000000ff782f */ /* 0x000fe20003800000 */
[----:B------:R-:W1:Y:S10]  /*0d00*/  FENCE.VIEW.ASYNC.S ;  /* 0x00000000000073c6 */ /* 0x000e740000000000 */
[----:B-1----:R1:W2:Y:S01]  /*0d10*/  SYNCS.EXCH.64 URZ, [UR4+0xf0], UR6 ;  /* 0x0000f00604ff75b2 */ /* 0x0022a20008000100 */
[----:B------:R1:W1:Y:S01]  /*0d20*/  SYNCS.EXCH.64 URZ, [UR4+0x100], UR6 ;  /* 0x0001000604ff75b2 */ /* 0x0002620008000100 */
[----:B------:R1:W1:Y:S01]  /*0d30*/  SYNCS.EXCH.64 URZ, [UR4+0xf8], UR6 ;  /* 0x0000f80604ff75b2 */ /* 0x0002620008000100 */
[----:B------:R1:W1:Y:S01]  /*0d40*/  SYNCS.EXCH.64 URZ, [UR4+0x108], UR6 ;  /* 0x0001080604ff75b2 */ /* 0x0002620008000100 */
[----:B------:R-:W-:Y:S01]  /*0d50*/  NOP ;  /* 0x0000000000007918 */ /* 0x000fe20000000000 */
.L_x_14:
[----:B-1----:R-:W1:Y:S01]  /*0d60*/  LDCU UR4, c[0x0][0x36c] ;  /* 0x00006d80ff0477ac */ /* 0x002e620008000800 */
[----:B------:R-:W-:Y:S01]  /*0d70*/  ISETP.NE.OR P3, PT, R0, 0x2, !P3 ;  /* 0x000000020000780c */ /* 0x000fe20005f65670 */
[----:B------:R-:W-:Y:S01]  /*0d80*/  NOP ;  /* 0x0000000000007918 */ /* 0x000fe20000000000 */
[----:B------:R-:W-:Y:S01]  /*0d90*/  LOP3.LUT R0, R65, 0x1f, RZ, 0xc0, !PT ;  /* 0x0000001f41007812 */ /* 0x000fe200078ec0ff */
[----:B------:R-:W-:Y:S02]  /*0da0*/  UISETP.NE.AND UP4, UPT, UR18, URZ, UPT ;  /* 0x000000ff1200728c */ /* 0x000fe4000bf85270 */
[----:B-1----:R-:W-:-:S09]  /*0db0*/  UISETP.EQ.U32.AND UP5, UPT, UR4, 0x1, UPT ;  /* 0x000000010400788c */ /* 0x002fd2000bfa2070 */
[----:B------:R-:W-:Y:S05]  /*0dc0*/  BRA.U !UP5, `(.L_x_15) ;  /* 0x000000010d087547 */ /* 0x000fea000b800000 */
[----:B--234-:R-:W-:Y:S01]  /*0dd0*/  UCGABAR_ARV ;  /* 0x00000000000079c7 */ /* 0x01cfe20008000000 */
[----:B------:R-:W-:Y:S05]  /*0de0*/  BRA `(.L_x_16) ;  /* 0x0000000000047947 */ /* 0x000fea0003800000 */
.L_x_15:
[----:B--234-:R-:W-:Y:S01]  /*0df0*/  NOP ;  /* 0x0000000000007918 */ /* 0x01cfe20000000000 */
.L_x_16:
[----:B------:R-:W1:Y:S01]  /*0e00*/  S2UR UR28, SR_CTAID.Y ;  /* 0x00000000001c79c3 */ /* 0x000e620000002600 */
[----:B------:R-:W-:-:S05]  /*0e10*/  CS2R.32 R55, SR_CgaSize ;  /* 0x0000000000377805 */ /* 0x000fca0000008a00 */
[----:B------:R-:W-:-:S05]  /*0e20*/  IMAD R55, R55, -0xa0, RZ ;  /* 0xffffff6037377824 */ /* 0x000fca00078e02ff */
[----:B------:R-:W-:-:S14]  /*0e30*/  R2UR UR4, R55 ;  /* 0x00000000370472ca */ /* 0x000fdc00000e0000 */
[----:B------:R-:W2:Y:S01]  /*0e40*/  LDCU UR4, c[0x0][UR4+0x2b4] ;  /* 0x00005680040477ac */ /* 0x000ea20008000800 */
[----:B------:R-:W-:-:S05]  /*0e50*/  CS2R.32 R55, SR_CgaSize ;  /* 0x0000000000377805 */ /* 0x000fca0000008a00 */
[----:B------:R-:W-:-:S05]  /*0e60*/  IMAD R55, R55, -0xa0, RZ ;  /* 0xffffff6037377824 */ /* 0x000fca00078e02ff */
[----:B------:R-:W-:-:S14]  /*0e70*/  R2UR UR5, R55 ;  /* 0x00000000370572ca */ /* 0x000fdc00000e0000 */
[----:B------:R-:W3:Y:S01]  /*0e80*/  LDCU UR5, c[0x0][UR5+0x2b0] ;  /* 0x00005600050577ac */ /* 0x000ee20008000800 */
[----:B------:R-:W4:Y:S01]  /*0e90*/  S2UR UR24, SR_CTAID.X ;  /* 0x00000000001879c3 */ /* 0x000f220000002500 */
[----:B------:R-:W-:-:S05]  /*0ea0*/  CS2R.32 R55, SR_CgaSize ;  /* 0x0000000000377805 */ /* 0x000fca0000008a00 */
[----:B------:R-:W-:-:S05]  /*0eb0*/  IMAD R55, R55, -0xa0, RZ ;  /* 0xffffff6037377824 */ /* 0x000fca00078e02ff */
[----:B------:R-:W-:-:S14]  /*0ec0*/  R2UR UR6, R55 ;  /* 0x00000000370672ca */ /* 0x000fdc00000e0000 */
[----:B------:R-:W3:Y:S01]  /*0ed0*/  LDCU UR6, c[0x0][UR6+0x2a4] ;  /* 0x00005480060677ac */ /* 0x000ee20008000800 */
[----:B------:R-:W-:-:S05]  /*0ee0*/  CS2R.32 R55, SR_CgaSize ;  /* 0x0000000000377805 */ /* 0x000fca0000008a00 */
[----:B------:R-:W-:-:S05]  /*0ef0*/  IMAD R55, R55, -0xa0, RZ ;  /* 0xffffff6037377824 */ /* 0x000fca00078e02ff */
[----:B------:R-:W-:-:S14]  /*0f00*/  R2UR UR63, R55 ;  /* 0x00000000373f72ca */ /* 0x000fdc00000e0000 */
[----:B------:R-:W3:Y:S01]  /*0f10*/  LDCU UR63, c[0x0][UR63+0x2a0] ;  /* 0x000054003f3f77ac */ /* 0x000ee20008000800 */
[----:B------:R-:W-:Y:S01]  /*0f20*/  USHF.L.U32 UR23, UR47, 0xa, URZ ;  /* 0x0000000a2f177899 */ /* 0x000fe200080006ff */
[----:B------:R-:W3:Y:S01]  /*0f30*/  LDCU UR19, c[0x0][0xb24] ;  /* 0x00016480ff1377ac */ /* 0x000ee20008000800 */
[----:B------:R-:W3:Y:S01]  /*0f40*/  LDCU UR42, c[0x0][0xb24] ;  /* 0x00016480ff2a77ac */ /* 0x000ee20008000800 */
[----:B-1----:R-:W-:Y:S01]  /*0f50*/  I2FP.F32.U32 R2, UR28 ;  /* 0x0000001c00027c45 */ /* 0x002fe20008201000 */
[----:B------:R-:W1:Y:S04]  /*0f60*/  LDCU UR22, c[0x0][0xb30] ;  /* 0x00016600ff1677ac */ /* 0x000e680008000800 */
[----:B--2---:R-:W-:Y:S01]  /*0f70*/  FMUL R2, R2, UR4 ;  /* 0x0000000402027c20 */ /* 0x004fe20008400000 */
[----:B------:R-:W-:Y:S01]  /*0f80*/  ULOP3.LUT UR23, UR23, 0xc00, URZ, 0xc0, !UPT ;  /* 0x00000c0017177892 */ /* 0x000fe2000f8ec0ff */
[----:B----4-:R-:W-:-:S04]  /*0f90*/  I2FP.F32.U32 R3, UR24 ;  /* 0x0000001800037c45 */ /* 0x010fc80008201000 */
[----:B------:R-:W2:Y:S01]  /*0fa0*/  F2I.U32.TRUNC.NTZ R2, R2 ;  /* 0x0000000200027305 */ /* 0x000ea2000020f000 */
[----:B---3--:R-:W-:-:S07]  /*0fb0*/  FMUL R3, R3, UR5 ;  /* 0x0000000503037c20 */ /* 0x008fce0008400000 */
[----:B------:R-:W3:Y:S01]  /*0fc0*/  F2I.U32.TRUNC.NTZ R3, R3 ;  /* 0x0000000300037305 */ /* 0x000ee2000020f000 */
[----:B--2---:R-:W-:Y:S02]  /*0fd0*/  R2UR UR4, R2 ;  /* 0x00000000020472ca */ /* 0x004fe400000e0000 */
[----:B------:R-:W-:Y:S02]  /*0fe0*/  PRMT R2, RZ, 0x7610, R2 ;  /* 0x00007610ff027816 */ /* 0x000fe40000000002 */
[----:B---3--:R-:W-:-:S09]  /*0ff0*/  R2UR UR5, R3 ;  /* 0x00000000030572ca */ /* 0x008fd200000e0000 */
[----:B------:R-:W-:-:S04]  /*1000*/  UIADD3 UR4, UPT, UPT, -UR4, URZ, URZ ;  /* 0x000000ff04047290 */ /* 0x000fc8000fffe1ff */
[----:B------:R-:W-:Y:S02]  /*1010*/  UIMAD UR4, UR6, UR4, UR28 ;  /* 0x00000004060472a4 */ /* 0x000fe4000f8e021c */
[----:B------:R-:W-:-:S04]  /*1020*/  UIADD3 UR5, UPT, UPT, -UR5, URZ, URZ ;  /* 0x000000ff05057290 */ /* 0x000fc8000fffe1ff */
[----:B------:R-:W-:Y:S01]  /*1030*/  IMAD.U32 R55, RZ, RZ, UR4 ;  /* 0x00000004ff377e24 */ /* 0x000fe2000f8e00ff */
[----:B------:R-:W-:Y:S01]  /*1040*/  UIMAD UR63, UR63, UR5, UR24 ;  /* 0x000000053f3f72a4 */ /* 0x000fe2000f8e0218 */
[----:B-1----:R-:W-:Y:S11]  /*1050*/  BRA.U UP4, `(.L_x_17) ;  /* 0x0000000104447547 */ /* 0x002ff6000b800000 */
[----:B------:R-:W-:Y:S01]  /*1060*/  R2UR UR4, R55 ;  /* 0x00000000370472ca */ /* 0x000fe200000e0000 */
[----:B------:R-:W-:-:S12]  /*1070*/  UISETP.NE.AND UP2, UPT, UR63, 0x1, UPT ;  /* 0x000000013f00788c */ /* 0x000fd8000bf45270 */
[----:B------:R-:W-:-:S04]  /*1080*/  UISETP.NE.AND UP0, UPT, UR4, URZ, UPT ;  /* 0x000000ff0400728c */ /* 0x000fc8000bf05270 */
[----:B------:R-:W-:-:S04]  /*1090*/  UISETP.EQ.OR UP0, UPT, UR63, URZ, !UP0 ;  /* 0x000000ff3f00728c */ /* 0x000fc8000c702670 */
[----:B------:R-:W-:Y:S02]  /*10a0*/  USEL UR7, URZ, 0x1, !UP0 ;  /* 0x00000001ff077887 */ /* 0x000fe4000c000000 */
[----:B------:R-:W-:-:S04]  /*10b0*/  UISETP.NE.AND UP0, UPT, UR4, URZ, UPT ;  /* 0x000000ff0400728c */ /* 0x000fc8000bf05270 */
[----:B------:R-:W-:-:S04]  /*10c0*/  USEL UR4, URZ, 0x2, UP0 ;  /* 0x00000002ff047887 */ /* 0x000fc80008000000 */
[----:B------:R-:W-:Y:S02]  /*10d0*/  USEL UR6, UR4, 0x2, UP2 ;  /* 0x0000000204067887 */ /* 0x000fe40009000000 */
[----:B------:R-:W-:Y:S02]  /*10e0*/  USEL UR4, URZ, 0x4, UP0 ;  /* 0x00000004ff047887 */ /* 0x000fe40008000000 */
[----:B------:R-:W-:-:S04]  /*10f0*/  UISETP.NE.AND UP2, UPT, UR63, 0x2, UPT ;  /* 0x000000023f00788c */ /* 0x000fc8000bf45270 */
[----:B------:R-:W-:Y:S02]  /*1100*/  USEL UR5, UR4, 0x4, UP2 ;  /* 0x0000000404057887 */ /* 0x000fe40009000000 */
[----:B------:R-:W-:Y:S02]  /*1110*/  USEL UR4, URZ, 0x8, UP0 ;  /* 0x00000008ff047887 */ /* 0x000fe40008000000 */
[----:B------:R-:W-:Y:S02]  /*1120*/  UISETP.NE.AND UP0, UPT, UR63, 0x3, UPT ;  /* 0x000000033f00788c */ /* 0x000fe4000bf05270 */
[----:B------:R-:W-:Y:S02]  /*1130*/  UIADD3 UR5, UPT, UPT, UR5, UR6, UR7 ;  /* 0x0000000605057290 */ /* 0x000fe4000fffe007 */
[----:B------:R-:W-:-:S04]  /*1140*/  USEL UR4, UR4, 0x8, UP0 ;  /* 0x0000000804047887 */ /* 0x000fc80008000000 */
[----:B------:R-:W-:-:S06]  /*1150*/  UIADD3 UR4, UPT, UPT, UR5, UR4, URZ ;  /* 0x0000000405047290 */ /* 0x000fcc000fffe0ff */
[----:B------:R-:W-:-:S07]  /*1160*/  MOV R2, UR4 ;  /* 0x0000000400027c02 */ /* 0x000fce0008000f00 */
.L_x_17:
[----:B------:R-:W1:Y:S01]  /*1170*/  S2UR UR36, SR_CTAID.Z ;  /* 0x00000000002479c3 */ /* 0x000e620000002700 */
[----:B------:R-:W-:-:S09]  /*1180*/  UISETP.GE.AND UP0, UPT, UR19, 0x1, UPT ;  /* 0x000000011300788c */ /* 0x000fd2000bf06270 */
[----:B------:R-:W-:Y:S05]  /*1190*/  BRA.U !UP0, `(.L_x_18) ;  /* 0x0000000108d07547 */ /* 0x000fea000b800000 */
[----:B------:R-:W2:Y:S01]  /*11a0*/  LDCU UR20, c[0x0][0xb0c] ;  /* 0x00016180ff1477ac */ /* 0x000ea20008000800 */
[----:B------:R-:W3:Y:S01]  /*11b0*/  LDCU.128 UR12, c[0x0][0xb10] ;  /* 0x00016200ff0c77ac */ /* 0x000ee20008000c00 */
[----:B------:R-:W4:Y:S01]  /*11c0*/  LDCU UR6, c[0x0][0x370] ;  /* 0x00006e00ff0677ac */ /* 0x000f220008000800 */
[----:B------:R-:W1:Y:S01]  /*11d0*/  LDCU UR7, c[0x0][0x374] ;  /* 0x00006e80ff0777ac */ /* 0x000e620008000800 */
[----:B------:R-:W1:Y:S01]  /*11e0*/  LDCU UR21, c[0x0][0xb20] ;  /* 0x00016400ff1577ac */ /* 0x000e620008000800 */
[----:B--2---:R-:W-:Y:S02]  /*11f0*/  UISETP.NE.AND UP0, UPT, UR20, 0x1, UPT ;  /* 0x000000011400788c */ /* 0x004fe4000bf05270 */
[----:B---3--:R-:W-:Y:S01]  /*1200*/  UIMAD.WIDE.U32 UR4, UR24, UR12, URZ ;  /* 0x0000000c180472a5 */ /* 0x008fe2000f8e00ff */
[----:B------:R-:W2:Y:S01]  /*1210*/  LDCU.64 UR8, c[0x0][0xb28] ;  /* 0x00016500ff0877ac */ /* 0x000ea20008000a00 */
[----:B----4-:R-:W-:Y:S02]  /*1220*/  UIMAD.WIDE.U32 UR10, UR6, UR12, URZ ;  /* 0x0000000c060a72a5 */ /* 0x010fe4000f8e00ff */
[----:B------:R-:W-:-:S02]  /*1230*/  USHF.R.U32.HI UR5, URZ, UR13, UR5 ;  /* 0x0000000dff057299 */ /* 0x000fc40008011605 */
[----:B------:R-:W-:Y:S02]  /*1240*/  UISETP.NE.AND UP2, UPT, UR19, 0x1, UPT ;  /* 0x000000011300788c */ /* 0x000fe4000bf45270 */
[----:B------:R-:W-:Y:S01]  /*1250*/  USEL UR5, UR24, UR5, !UP0 ;  /* 0x0000000518057287 */ /* 0x000fe2000c000000 */
[----:B------:R-:W-:Y:S01]  /*1260*/  UMOV UR10, UR11 ;  /* 0x0000000b000a7c82 */ /* 0x000fe20008000000 */
[----:B------:R-:W-:Y:S02]  /*1270*/  UIMAD.WIDE.U32 UR16, UR28, UR15, URZ ;  /* 0x0000000f1c1072a5 */ /* 0x000fe4000f8e00ff */
[----:B------:R-:W-:Y:S02]  /*1280*/  @UP0 USHF.R.U32.HI UR6, URZ, UR13, UR10 ;  /* 0x0000000dff060299 */ /* 0x000fe4000801160a */
[----:B------:R-:W-:Y:S02]  /*1290*/  UISETP.NE.AND UP0, UPT, UR14, 0x1, UPT ;  /* 0x000000010e00788c */ /* 0x000fe4000bf05270 */
[----:B-1----:R-:W-:-:S02]  /*12a0*/  UIMAD.WIDE.U32 UR10, UR7, UR15, URZ ;  /* 0x0000000f070a72a5 */ /* 0x002fc4000f8e00ff */
[----:B--2---:R-:W-:Y:S01]  /*12b0*/  UIMAD.WIDE.U32 UR12, UR6, UR8, URZ ;  /* 0x00000008060c72a5 */ /* 0x004fe2000f8e00ff */
[----:B------:R-:W-:Y:S02]  /*12c0*/  UMOV UR4, UR17 ;  /* 0x0000001100047c82 */ /* 0x000fe40008000000 */
[----:B------:R-:W-:Y:S02]  /*12d0*/  USHF.R.U32.HI UR4, URZ, UR21, UR4 ;  /* 0x00000015ff047299 */ /* 0x000fe40008011604 */
[----:B------:R-:W-:Y:S02]  /*12e0*/  UMOV UR10, UR11 ;  /* 0x0000000b000a7c82 */ /* 0x000fe40008000000 */
[----:B------:R-:W-:Y:S01]  /*12f0*/  UMOV UR12, UR13 ;  /* 0x0000000d000c7c82 */ /* 0x000fe20008000000 */
[----:B------:R-:W-:Y:S02]  /*1300*/  @UP0 USHF.R.U32.HI UR7, URZ, UR21, UR10 ;  /* 0x00000015ff070299 */ /* 0x000fe4000801160a */
[----:B------:R-:W-:-:S02]  /*1310*/  USEL UR4, UR28, UR4, !UP0 ;  /* 0x000000041c047287 */ /* 0x000fc4000c000000 */
[----:B------:R-:W-:Y:S02]  /*1320*/  UIMAD.WIDE.U32 UR10, UR7, UR8, URZ ;  /* 0x00000008070a72a5 */ /* 0x000fe4000f8e00ff */
[----:B------:R-:W-:Y:S02]  /*1330*/  @UP2 USHF.R.U32.HI UR6, URZ, UR9, UR12 ;  /* 0x00000009ff062299 */ /* 0x000fe4000801160c */
[----:B------:R-:W-:-:S03]  /*1340*/  UIMAD.WIDE.U32 UR12, UR4, UR8, URZ ;  /* 0x00000008040c72a5 */ /* 0x000fc6000f8e00ff */
[----:B------:R-:W-:Y:S02]  /*1350*/  UMOV UR10, UR11 ;  /* 0x0000000b000a7c82 */ /* 0x000fe40008000000 */
[----:B------:R-:W-:Y:S02]  /*1360*/  @UP2 USHF.R.U32.HI UR7, URZ, UR9, UR10 ;  /* 0x00000009ff072299 */ /* 0x000fe4000801160a */
[----:B------:R-:W-:Y:S02]  /*1370*/  UIMAD UR10, UR6, UR19, URZ ;  /* 0x00000013060a72a4 */ /* 0x000fe4000f8e02ff */
[----:B------:R-:W-:-:S04]  /*1380*/  UIMAD UR7, UR7, UR19, URZ ;  /* 0x00000013070772a4 */ /* 0x000fc8000f8e02ff */
[----:B------:R-:W-:-:S03]  /*1390*/  UISETP.GE.AND UP0, UPT, UR4, UR7, UPT ;  /* 0x000000070400728c */ /* 0x000fc6000bf06270 */
[----:B------:R-:W-:Y:S01]  /*13a0*/  UMOV UR7, UR13 ;  /* 0x0000000d00077c82 */ /* 0x000fe20008000000 */
[----:B------:R-:W-:Y:S02]  /*13b0*/  UISETP.GE.OR UP0, UPT, UR5, UR10, UP0 ;  /* 0x0000000a0500728c */ /* 0x000fe40008706670 */
[----:B------:R-:W-:Y:S02]  /*13c0*/  UIMAD.WIDE.U32 UR10, UR5, UR8, URZ ;  /* 0x00000008050a72a5 */ /* 0x000fe4000f8e00ff */
[----:B------:R-:W-:Y:S02]  /*13d0*/  USHF.R.U32.HI UR7, URZ, UR9, UR7 ;  /* 0x00000009ff077299 */ /* 0x000fe40008011607 */
[----:B------:R-:W-:Y:S02]  /*13e0*/  UIADD3 UR10, UPT, UPT, -UR4, URZ, URZ ;  /* 0x000000ff040a7290 */ /* 0x000fe4000fffe1ff */
[----:B------:R-:W-:Y:S02]  /*13f0*/  USEL UR7, UR4, UR7, !UP2 ;  /* 0x0000000704077287 */ /* 0x000fe4000d000000 */
[----:B------:R-:W-:Y:S01]  /*1400*/  UIMAD UR10, UR14, UR10, UR28 ;  /* 0x0000000a0e0a72a4 */ /* 0x000fe2000f8e021c */
[----:B------:R-:W-:Y:S01]  /*1410*/  @!UP0 UMOV UR8, UR11 ;  /* 0x0000000b00088c82 */ /* 0x000fe20008000000 */
[----:B------:R-:W-:-:S02]  /*1420*/  UIADD3 UR11, UPT, UPT, -UR5, URZ, URZ ;  /* 0x000000ff050b7290 */ /* 0x000fc4000fffe1ff */
[----:B------:R-:W-:Y:S02]  /*1430*/  @!UP0 USHF.R.U32.HI UR8, URZ, UR9, UR8 ;  /* 0x00000009ff088299 */ /* 0x000fe40008011608 */
[----:B------:R-:W-:Y:S02]  /*1440*/  UIADD3 UR9, UPT, UPT, -UR7, URZ, URZ ;  /* 0x000000ff07097290 */ /* 0x000fe4000fffe1ff */
[----:B------:R-:W-:Y:S02]  /*1450*/  @!UP0 USEL UR8, UR5, UR8, !UP2 ;  /* 0x0000000805088287 */ /* 0x000fe4000d000000 */
[----:B------:R-:W-:Y:S02]  /*1460*/  UIMAD UR9, UR19, UR9, UR4 ;  /* 0x00000009130972a4 */ /* 0x000fe4000f8e0204 */
[----:B------:R-:W-:Y:S02]  /*1470*/  @!UP0 UIADD3 UR7, UPT, UPT, UR7, -UR8, URZ ;  /* 0x8000000807078290 */ /* 0x000fe4000fffe0ff */
[----:B------:R-:W-:-:S02]  /*1480*/  @!UP0 UIMAD UR6, UR9, UR6, UR8 ;  /* 0x00000006090682a4 */ /* 0x000fc4000f8e0208 */
[----:B------:R-:W-:Y:S02]  /*1490*/  @!UP0 UIMAD UR4, UR7, UR19, UR5 ;  /* 0x00000013070482a4 */ /* 0x000fe4000f8e0205 */
[----:B------:R-:W-:Y:S02]  /*14a0*/  UIMAD UR24, UR20, UR11, UR24 ;  /* 0x0000000b141872a4 */ /* 0x000fe4000f8e0218 */
[----:B------:R-:W-:Y:S01]  /*14b0*/  UIMAD UR28, UR4, UR14, UR10 ;  /* 0x0000000e041c72a4 */ /* 0x000fe2000f8e020a */
[----:B------:R-:W-:Y:S02]  /*14c0*/  @!UP0 UMOV UR5, UR6 ;  /* 0x0000000600058c82 */ /* 0x000fe40008000000 */
[----:B------:R-:W-:-:S12]  /*14d0*/  UIMAD UR24, UR5, UR20, UR24 ;  /* 0x00000014051872a4 */ /* 0x000fd8000f8e0218 */
.L_x_18:
[----:B------:R-:W-:-:S09]  /*14e0*/  UISETP.NE.AND UP0, UPT, UR22, 0x1, UPT ;  /* 0x000000011600788c */ /* 0x000fd2000bf05270 */
[----:B------:R-:W-:Y:S05]  /*14f0*/  BRA.U UP0, `(.L_x_19) ;  /* 0x0000000100407547 */ /* 0x000fea000b800000 */
[----:B------:R-:W2:Y:S01]  /*1500*/  LDCU.128 UR8, c[0x0][0xb10] ;  /* 0x00016200ff0877ac */ /* 0x000ea20008000c00 */
[----:B------:R-:W3:Y:S01]  /*1510*/  LDCU UR12, c[0x0][0xb0c] ;  /* 0x00016180ff0c77ac */ /* 0x000ee20008000800 */
[----:B------:R-:W4:Y:S01]  /*1520*/  LDCU UR13, c[0x0][0xb20] ;  /* 0x00016400ff0d77ac */ /* 0x000f220008000800 */
[----:B--2---:R-:W-:Y:S02]  /*1530*/  UIMAD.WIDE.U32 UR4, UR24, UR8, URZ ;  /* 0x00000008180472a5 */ /* 0x004fe4000f8e00ff */
[----:B------:R-:W-:Y:S02]  /*1540*/  UIMAD.WIDE.U32 UR6, UR28, UR11, URZ ;  /* 0x0000000b1c0672a5 */ /* 0x000fe4000f8e00ff */
[----:B---3--:R-:W-:Y:S02]  /*1550*/  UISETP.NE.AND UP0, UPT, UR12, 0x1, UPT ;  /* 0x000000010c00788c */ /* 0x008fe4000bf05270 */
[----:B------:R-:W-:-:S03]  /*1560*/  USHF.R.U32.HI UR5, URZ, UR9, UR5 ;  /* 0x00000009ff057299 */ /* 0x000fc60008011605 */
[----:B------:R-:W-:Y:S01]  /*1570*/  UMOV UR4, UR7 ;  /* 0x0000000700047c82 */ /* 0x000fe20008000000 */
[----:B------:R-:W-:Y:S02]  /*1580*/  USEL UR5, UR24, UR5, !UP0 ;  /* 0x0000000518057287 */ /* 0x000fe4000c000000 */
[----:B------:R-:W-:Y:S02]  /*1590*/  UISETP.NE.AND UP0, UPT, UR10, 0x1, UPT ;  /* 0x000000010a00788c */ /* 0x000fe4000bf05270 */
[----:B----4-:R-:W-:-:S04]  /*15a0*/  USHF.R.U32.HI UR4, URZ, UR13, UR4 ;  /* 0x0000000dff047299 */ /* 0x010fc80008011604 */
[----:B------:R-:W-:-:S04]  /*15b0*/  USEL UR4, UR28, UR4, !UP0 ;  /* 0x000000041c047287 */ /* 0x000fc8000c000000 */
[----:B------:R-:W-:Y:S02]  /*15c0*/  UIADD3 UR6, UPT, UPT, UR5, -UR4, URZ ;  /* 0x8000000405067290 */ /* 0x000fe4000fffe0ff */
[----:B------:R-:W-:Y:S02]  /*15d0*/  UIADD3 UR4, UPT, UPT, -UR5, UR4, URZ ;  /* 0x0000000405047290 */ /* 0x000fe4000fffe1ff */
[----:B------:R-:W-:Y:S02]  /*15e0*/  UIMAD UR28, UR6, UR10, UR28 ;  /* 0x0000000a061c72a4 */ /* 0x000fe4000f8e021c */
[----:B------:R-:W-:-:S12]  /*15f0*/  UIMAD UR24, UR4, UR12, UR24 ;  /* 0x0000000c041872a4 */ /* 0x000fd8000f8e0218 */
.L_x_19:
[----:B------:R-:W-:Y:S01]  /*1600*/  UISETP.NE.AND UP0, UPT, UR18, 0x2, UPT ;  /* 0x000000021200788c */ /* 0x000fe2000bf05270 */
[----:B------:R-:W-:Y:S09]  /*1610*/  BRA.U !UP5, `(.L_x_20) ;  /* 0x000000010d0c7547 */ /* 0x000ff2000b800000 */
[----:B------:R-:W-:Y:S01]  /*1620*/  UCGABAR_WAIT ;  /* 0x0000000000007dc7 */ /* 0x000fe20008000000 */
[----:B------:R-:W-:Y:S01]  /*1630*/  CCTL.IVALL ;  /* 0x00000000ff00798f */ /* 0x000fe20002000000 */
[----:B------:R-:W-:Y:S05]  /*1640*/  BRA `(.L_x_21) ;  /* 0x0000000000047947 */ /* 0x000fea0003800000 */
.L_x_20:
[----:B------:R-:W-:Y:S06]  /*1650*/  BAR.SYNC.DEFER_BLOCKING 0x0 ;  /* 0x0000000000007b1d */ /* 0x000fec0000010000 */
.L_x_21:
[----:B------:R-:W-:Y:S05]  /*1660*/  BRA.U UP0, `(.L_x_22) ;  /* 0x0000001500247547 */ /* 0x000fea000b800000 */
[----:B------:R-:W2:Y:S01]  /*1670*/  LDCU UR6, c[0x0][0x38c] ;  /* 0x00007180ff0677ac */ /* 0x000ea20008000800 */
[----:B------:R-:W-:Y:S01]  /*1680*/  PLOP3.LUT P1, PT, PT, PT, UP3, 0x80, 0x8 ;  /* 0x000000000008781c */ /* 0x000fe20003f2f038 */
[----:B------:R-:W-:Y:S01]  /*1690*/  IMAD.MOV.U32 R12, RZ, RZ, 0x1 ;  /* 0x00000001ff0c7424 */ /* 0x000fe200078e00ff */
[----:B------:R-:W-:Y:S01]  /*16a0*/  ISETP.EQ.OR P2, PT, R0, RZ, P3 ;  /* 0x000000ff0000720c */ /* 0x000fe20001f42670 */
[----:B------:R-:W-:Y:S01]  /*16b0*/  UISETP.NE.AND UP1, UPT, UR18, URZ, UPT ;  /* 0x000000ff1200728c */ /* 0x000fe2000bf25270 */
[----:B------:R-:W-:Y:S01]  /*16c0*/  PLOP3.LUT P1, PT, P1, PT, PT, 0x8, 0x80 ;  /* 0x000000000080781c */ /* 0x000fe20000f2e170 */
[----:B------:R-:W-:Y:S01]  /*16d0*/  USEL UR29, URZ, 0x1, UP6 ;  /* 0x00000001ff1d7887 */ /* 0x000fe2000b000000 */
[----:B------:R-:W-:Y:S01]  /*16e0*/  CS2R R10, SRZ ;  /* 0x00000000000a7805 */ /* 0x000fe2000001ff00 */
[----:B------:R-:W-:Y:S01]  /*16f0*/  IMAD.MOV.U32 R9, RZ, RZ, RZ ;  /* 0x000000ffff097224 */ /* 0x000fe200078e00ff */
[----:B------:R-:W3:Y:S01]  /*1700*/  LDCU UR44, c[0x0][0x370] ;  /* 0x00006e00ff2c77ac */ /* 0x000ee20008000800 */
[----:B------:R-:W-:Y:S01]  /*1710*/  IMAD.MOV.U32 R8, RZ, RZ, 0x1 ;  /* 0x00000001ff087424 */ /* 0x000fe200078e00ff */
[----:B------:R-:W4:Y:S01]  /*1720*/  LDCU.64 UR38, c[0x0][0x348] ;  /* 0x00006900ff2677ac */ /* 0x000f220008000a00 */
[----:B------:R-:W-:-:S02]  /*1730*/  USHF.R.U32.HI UR49, URZ, 0x5, UR23 ;  /* 0x00000005ff317899 */ /* 0x000fc40008011617 */
[----:B--2---:R-:W-:Y:S02]  /*1740*/  UIADD3 UR5, UPT, UPT, UR6, 0x3f, URZ ;  /* 0x0000003f06057890 */ /* 0x004fe4000fffe0ff */
[----:B------:R-:W-:Y:S02]  /*1750*/  UIADD3 UR50, UPT, UPT, UR6, 0x7e, URZ ;  /* 0x0000007e06327890 */ /* 0x000fe4000fffe0ff */
[----:B------:R-:W-:Y:S01]  /*1760*/  USHF.R.S32.HI UR4, URZ, 0x1f, UR5 ;  /* 0x0000001fff047899 */ /* 0x000fe20008011405 */
[----:B------:R-:W2:Y:S03]  /*1770*/  LDCU UR43, c[0x0][0x374] ;  /* 0x00006e80ff2b77ac */ /* 0x000ea60008000800 */
[----:B------:R-:W-:Y:S02]  /*1780*/  ULEA.HI UR4, UR4, UR5, URZ, 0x6 ;  /* 0x0000000504047291 */ /* 0x000fe4000f8f30ff */
[----:B------:R-:W-:-:S02]  /*1790*/  USEL UR29, UR29, 0x2, UP1 ;  /* 0x000000021d1d7887 */ /* 0x000fc40008800000 */
[----:B------:R-:W-:Y:S02]  /*17a0*/  USHF.R.S32.HI UR46, URZ, 0x6, UR4 ;  /* 0x00000006ff2e7899 */ /* 0x000fe40008011404 */
[----:B------:R-:W-:Y:S02]  /*17b0*/  UIADD3 UR4, UPT, UPT, UR6, -0x1, URZ ;  /* 0xffffffff06047890 */ /* 0x000fe4000fffe0ff */
[----:B------:R-:W-:Y:S02]  /*17c0*/  UISETP.LT.U32.AND UP0, UPT, UR46, 0x4, UPT ;  /* 0x000000042e00788c */ /* 0x000fe4000bf01070 */
[----:B------:R-:W-:Y:S02]  /*17d0*/  UISETP.GE.U32.AND UP2, UPT, UR4, -0x7f, UPT ;  /* 0xffffff810400788c */ /* 0x000fe4000bf46070 */
[----:B------:R-:W-:Y:S01]  /*17e0*/  USEL UR45, UR46, 0x4, UP0 ;  /* 0x000000042e2d7887 */ /* 0x000fe20008000000 */
[----:B------:R-:W-:-:S03]  /*17f0*/  UMOV UR21, URZ ;  /* 0x000000ff00157c82 */ /* 0x000fc60008000000 */
[----:B------:R-:W-:Y:S02]  /*1800*/  UIADD3 UR22, UPT, UPT, UR45, -0x1, URZ ;  /* 0xffffffff2d167890 */ /* 0x000fe4000fffe0ff */
[----:B------:R-:W-:-:S03]  /*1810*/  UIADD3 UR48, UPT, UPT, UR46, -UR45, URZ ;  /* 0x8000002d2e307290 */ /* 0x000fc6000fffe0ff */
[----:B------:R-:W-:-:S04]  /*1820*/  @UP2 UIADD3 UR22, UPT, UPT, UR45, URZ, URZ ;  /* 0x000000ff2d162290 */ /* 0x000fc8000fffe0ff */
[----:B--234-:R-:W-:-:S12]  /*1830*/  UIADD3 UR22, UPT, UPT, UR22, 0x1, URZ ;  /* 0x0000000116167890 */ /* 0x01cfd8000fffe0ff */
.L_x_42:
[----:B------:R-:W-:Y:S01]  /*1840*/  UISETP.NE.AND UP0, UPT, UR47, URZ, UPT ;  /* 0x000000ff2f00728c */ /* 0x000fe2000bf05270 */
[----:B------:R-:W2:Y:S08]  /*1850*/  S2UR UR47, SR_CgaCtaId ;  /* 0x00000000002f79c3 */ /* 0x000eb00000008800 */
[----:B------:R-:W-:Y:S05]  /*1860*/  BRA.U UP0, `(.L_x_23) ;  /* 0x0000000100347547 */ /* 0x000fea000b800000 */
[----:B------:R-:W3:Y:S01]  /*1870*/  S2R R0, SR_CgaCtaId ;  /* 0x0000000000007919 */ /* 0x000ee20000008800 */
[----:B------:R-:W-:-:S04]  /*1880*/  MOV R2, 0x400 ;  /* 0x0000040000027802 */ /* 0x000fc80000000f00 */
[----:B---3--:R-:W-:Y:S02]  /*1890*/  LEA R0, R0, R2, 0x18 ;  /* 0x0000000200007211 */ /* 0x008fe400078ec0ff */
[----:B------:R-:W-:-:S03]  /*18a0*/  SHF.L.U32 R2, R8, 0x1f, RZ ;  /* 0x0000001f08027819 */ /* 0x000fc600000006ff */
[----:B------:R-:W-:-:S04]  /*18b0*/  IMAD R0, R9, 0x8, R0 ;  /* 0x0000000809007824 */ /* 0x000fc800078e0200 */
[----:B------:R-:W3:Y:S02]  /*18c0*/  SYNCS.PHASECHK.TRANS64.TRYWAIT P0, [R0+URZ+0x100], R2 ;  /* 0x00010002000075a7 */ /* 0x000ee400080011ff */
[----:B---3--:R-:W-:Y:S05]  /*18d0*/  @!P0 BRA `(.L_x_24) ;  /* 0x0000007400408947 */ /* 0x008fea0003800000 */
.L_x_138:
[----:B------:R-:W-:Y:S01]  /*18e0*/  VIADD R9, R9, 0x1 ;  /* 0x0000000109097836 */ /* 0x000fe20000000000 */
[----:B------:R3:W-:Y:S04]  /*18f0*/  SYNCS.ARRIVE.TRANS64.A1T0 RZ, [R0+URZ+0xf0], RZ ;  /* 0x0000f0ff00ff79a7 */ /* 0x0007e800081000ff */
[----:B------:R-:W-:-:S04]  /*1900*/  ISETP.NE.AND P0, PT, R9, 0x2, PT ;  /* 0x000000020900780c */ /* 0x000fc80003f05270 */
[----:B------:R-:W-:Y:S02]  /*1910*/  SEL R9, R9, RZ, P0 ;  /* 0x000000ff09097207 */ /* 0x000fe40000000000 */
[----:B---3--:R-:W-:-:S04]  /*1920*/  SEL R0, RZ, 0x1, P0 ;  /* 0x00000001ff007807 */ /* 0x008fc80000000000 */
[----:B------:R-:W-:-:S07]  /*1930*/  LOP3.LUT R8, R8, R0, RZ, 0x3c, !PT ;  /* 0x0000000008087212 */ /* 0x000fce00078e3cff */
.L_x_23:
[----:B------:R-:W-:Y:S01]  /*1940*/  UMOV UR13, 0x400 ;  /* 0x00000400000d7882 */ /* 0x000fe20000000000 */
[----:B------:R-:W-:Y:S01]  /*1950*/  SHF.L.U32 R0, R12, 0x1f, RZ ;  /* 0x0000001f0c007819 */ /* 0x000fe200000006ff */
[----:B--2---:R-:W-:Y:S02]  /*1960*/  ULEA UR13, UR47, UR13, 0x18 ;  /* 0x0000000d2f0d7291 */ /* 0x004fe4000f8ec0ff */
[----:B------:R-:W-:Y:S02]  /*1970*/  UISETP.GE.U32.AND UP0, UPT, UR50, 0x7f, UPT ;  /* 0x0000007f3200788c */ /* 0x000fe4000bf06070 */
[----:B------:R-:W-:Y:S02]  /*1980*/  ULEA UR4, UR21, UR13, 0x3 ;  /* 0x0000000d15047291 */ /* 0x000fe4000f8e18ff */
[----:B------:R-:W-:Y:S02]  /*1990*/  USHF.L.U32 UR35, UR24, 0x6, URZ ;  /* 0x0000000618237899 */ /* 0x000fe400080006ff */
[----:B------:R-:W-:Y:S01]  /*19a0*/  ULEA UR19, UR28, UR49, 0x7 ;  /* 0x000000311c137291 */ /* 0x000fe2000f8e38ff */
[----:B------:R-:W-:-:S04]  /*19b0*/  UMOV UR14, URZ ;  /* 0x000000ff000e7c82 */ /* 0x000fc80008000000 */
[----:B------:R2:W3:Y:S01]  /*19c0*/  SYNCS.PHASECHK.TRANS64.TRYWAIT P0, [UR4+0x20], R0 ;  /* 0x00002000ff0075a7 */ /* 0x0004e20008001104 */
[----:B------:R-:W-:Y:S06]  /*19d0*/  BRA.U !UP0, `(.L_x_25) ;  /* 0x0000000108f07547 */ /* 0x000fec000b800000 */
[----:B------:R-:W-:Y:S01]  /*19e0*/  UMOV UR15, URZ ;  /* 0x000000ff000f7c82 */ /* 0x000fe20008000000 */
[----:B------:R-:W-:-:S05]  /*19f0*/  UMOV UR4, UR21 ;  /* 0x0000001500047c82 */ /* 0x000fca0008000000 */
.L_x_31:
[----:B------:R-:W-:Y:S01]  /*1a00*/  ULEA UR33, UR4, UR13, 0x3 ;  /* 0x0000000d04217291 */ /* 0x000fe2000f8e18ff */
[----:B---3--:R-:W-:Y:S01]  /*1a10*/  @!P3 MOV R2, 0xc000 ;  /* 0x0000c0000002b802 */ /* 0x008fe20000000f00 */
[----:B-1-3--:R-:W-:Y:S10]  /*1a20*/  @P0 BRA `(.L_x_26) ;  /* 0x00000000000c0947 */ /* 0x00aff40003800000 */
[----:B------:R-:W-:-:S04]  /*1a30*/  SHF.L.U32 R3, R12, 0x1f, RZ ;  /* 0x0000001f0c037819 */ /* 0x000fc800000006ff */
[----:B------:R-:W3:Y:S02]  /*1a40*/  SYNCS.PHASECHK.TRANS64.TRYWAIT P0, [UR33+0x20], R3 ;  /* 0x00002003ff0075a7 */ /* 0x000ee40008001121 */
[----:B---3--:R-:W-:Y:S05]  /*1a50*/  @!P0 BRA `(.L_x_27) ;  /* 0x0000007000f48947 */ /* 0x008fea0003800000 */
.L_x_26:
[----:B------:R3:W-:Y:S01]  /*1a60*/  @!P3 SYNCS.ARRIVE.TRANS64 RZ, [UR33], R2 ;  /* 0x00000002ffffb9a7 */ /* 0x0007e20008000021 */
[----:B------:R-:W-:-:S04]  /*1a70*/  ULOP3.LUT UR5, UR29, 0x2, URZ, 0xfc, !UPT ;  /* 0x000000021d057892 */ /* 0x000fc8000f8efcff */
[----:B------:R-:W-:-:S09]  /*1a80*/  UISETP.NE.AND UP0, UPT, UR5, 0x2, UPT ;  /* 0x000000020500788c */ /* 0x000fd2000bf05270 */
[----:B------:R-:W-:Y:S05]  /*1a90*/  BRA.U UP0, `(.L_x_28) ;  /* 0x0000000100047547 */ /* 0x000fea000b800000 */
[----:B-1----:R-:W-:Y:S05]  /*1aa0*/  BPT.TRAP 0x1 ;  /* 0x000000040000795c */ /* 0x002fea0000300000 */
.L_x_28:
[----:B------:R-:W-:Y:S04]  /*1ab0*/  BSSY.RECONVERGENT B0, `(.L_x_29) ;  /* 0x0000003000007945 */ /* 0x000fe80003800200 */
[----:B------:R-:W-:Y:S05]  /*1ac0*/  @P2 BRA `(.L_x_30) ;  /* 0x0000000000042947 */ /* 0x000fea0003800000 */
[----:B-1----:R-:W-:Y:S05]  /*1ad0*/  BPT.TRAP 0x1 ;  /* 0x000000040000795c */ /* 0x002fea0000300000 */
.L_x_30:
[----:B-1----:R-:W-:Y:S05]  /*1ae0*/  BSYNC.RECONVERGENT B0 ;  /* 0x0000000000007941 */ /* 0x002fea0003800200 */
.L_x_29:
[----:B------:R-:W-:Y:S02]  /*1af0*/  UIADD3 UR5, UPT, UPT, UR4, 0x1, URZ ;  /* 0x0000000104057890 */ /* 0x000fe4000fffe0ff */
[----:B------:R-:W-:Y:S02]  /*1b00*/  ULEA UR24, UR4, UR13, 0xe ;  /* 0x0000000d04187291 */ /* 0x000fe4000f8e70ff */
[----:B------:R-:W-:Y:S02]  /*1b10*/  UISETP.NE.AND UP0, UPT, UR5, 0x4, UPT ;  /* 0x000000040500788c */ /* 0x000fe4000bf05270 */
[----:B------:R-:W-:Y:S02]  /*1b20*/  ULEA UR8, UR4, UR23, 0xd ;  /* 0x0000001704087291 */ /* 0x000fe4000f8e68ff */
[----:B------:R-:W-:Y:S02]  /*1b30*/  USEL UR6, URZ, 0x1, UP0 ;  /* 0x00000001ff067887 */ /* 0x000fe40008000000 */
[----:B------:R-:W-:-:S02]  /*1b40*/  USEL UR21, UR5, URZ, UP0 ;  /* 0x000000ff05157287 */ /* 0x000fc40008000000 */
[----:B------:R-:W-:Y:S02]  /*1b50*/  UIADD3 UR4, UP0, UPT, UR38, 0x180, URZ ;  /* 0x0000018026047890 */ /* 0x000fe4000ff1e0ff */
[----:B------:R-:W-:Y:S01]  /*1b60*/  ULEA UR5, UR21, UR13, 0x3 ;  /* 0x0000000d15057291 */ /* 0x000fe2000f8e18ff */
[----:B------:R-:W-:Y:S01]  /*1b70*/  LOP3.LUT R12, R12, UR6, RZ, 0x3c, !PT ;  /* 0x000000060c0c7c12 */ /* 0x000fe2000f8e3cff */
[----:B------:R-:W-:Y:S02]  /*1b80*/  USHF.L.U32 UR34, UR15, 0x6, URZ ;  /* 0x000000060f227899 */ /* 0x000fe400080006ff */
[----:B------:R-:W-:Y:S01]  /*1b90*/  UIADD3 UR15, UPT, UPT, UR15, 0x1, URZ ;  /* 0x000000010f0f7890 */ /* 0x000fe2000fffe0ff */
[----:B--2---:R-:W-:Y:S01]  /*1ba0*/  SHF.L.U32 R0, R12, 0x1f, RZ ;  /* 0x0000001f0c007819 */ /* 0x004fe200000006ff */
[----:B------:R-:W-:Y:S02]  /*1bb0*/  UIADD3 UR6, UP1, UPT, UR38, 0x80, URZ ;  /* 0x0000008026067890 */ /* 0x000fe4000ff3e0ff */
[----:B------:R-:W-:Y:S01]  /*1bc0*/  ULEA UR8, UR8, UR13, 0x2 ;  /* 0x0000000d08087291 */ /* 0x000fe2000f8e10ff */
[----:B------:R4:W1:Y:S01]  /*1bd0*/  SYNCS.PHASECHK.TRANS64.TRYWAIT P0, [UR5+0x20], R0 ;  /* 0x00002000ff0075a7 */ /* 0x0008620008001105 */
[----:B------:R-:W-:-:S02]  /*1be0*/  UIADD3.X UR5, UPT, UPT, URZ, UR39, URZ, UP0, !UPT ;  /* 0x00000027ff057290 */ /* 0x000fc400087fe4ff */
[----:B------:R-:W-:Y:S02]  /*1bf0*/  UISETP.NE.AND UP0, UPT, UR15, UR22, UPT ;  /* 0x000000160f00728c */ /* 0x000fe4000bf05270 */
[----:B------:R-:W-:Y:S02]  /*1c00*/  UIADD3.X UR7, UPT, UPT, URZ, UR39, URZ, UP1, !UPT ;  /* 0x00000027ff077290 */ /* 0x000fe40008ffe4ff */
[----:B------:R-:W-:Y:S02]  /*1c10*/  UIADD3 UR32, UPT, UPT, UR24, 0x8800, URZ ;  /* 0x0000880018207890 */ /* 0x000fe4000fffe0ff */
[----:B------:R-:W-:Y:S02]  /*1c20*/  UIADD3 UR26, UPT, UPT, UR34, 0x20, URZ ;  /* 0x00000020221a7890 */ /* 0x000fe4000fffe0ff */
[----:B------:R-:W-:Y:S02]  /*1c30*/  UIADD3 UR24, UPT, UPT, UR24, 0xa800, URZ ;  /* 0x0000a80018187890 */ /* 0x000fe4000fffe0ff */
[----:B------:R-:W-:-:S02]  /*1c40*/  UIADD3 UR16, UPT, UPT, UR8, 0x18800, URZ ;  /* 0x0001880008107890 */ /* 0x000fc4000fffe0ff */
[----:B------:R-:W-:Y:S01]  /*1c50*/  UIADD3 UR8, UPT, UPT, UR8, 0x1c800, URZ ;  /* 0x0001c80008087890 */ /* 0x000fe2000fffe0ff */
[----:B------:R-:W-:Y:S01]  /*1c60*/  UMOV UR30, 0x0 ;  /* 0x00000000001e7882 */ /* 0x000fe20000000000 */
[----:B------:R-:W-:Y:S01]  /*1c70*/  UMOV UR31, 0x10000000 ;  /* 0x10000000001f7882 */ /* 0x000fe20000000000 */
[----:B------:R-:W-:Y:S01]  /*1c80*/  UMOV UR25, UR33 ;  /* 0x0000002100197c82 */ /* 0x000fe20008000000 */
[----:B------:R-:W-:Y:S01]  /*1c90*/  UMOV UR27, UR35 ;  /* 0x00000023001b7c82 */ /* 0x000fe20008000000 */
[----:B------:R-:W-:Y:S01]  /*1ca0*/  UMOV UR28, UR36 ;  /* 0x00000024001c7c82 */ /* 0x000fe20008000000 */
[----:B------:R-:W-:Y:S01]  /*1cb0*/  UMOV UR14, 0xf0000 ;  /* 0x000f0000000e7882 */ /* 0x000fe20000000000 */
[----:B------:R-:W-:Y:S01]  /*1cc0*/  UMOV UR17, UR33 ;  /* 0x0000002100117c82 */ /* 0x000fe20008000000 */
[----:B------:R-:W-:Y:S01]  /*1cd0*/  UMOV UR20, UR36 ;  /* 0x0000002400147c82 */ /* 0x000fe20008000000 */
[----:B------:R-:W-:Y:S01]  /*1ce0*/  UMOV UR18, UR34 ;  /* 0x0000002200127c82 */ /* 0x000fe20008000000 */
[----:B------:R-:W-:Y:S01]  /*1cf0*/  UTMALDG.3D [UR32], [UR6], desc[UR30] ;  /* 0x00001e20060075b4 */ /* 0x000fe20008011000 */
[----:B------:R-:W-:Y:S01]  /*1d00*/  UMOV UR11, UR19 ;  /* 0x00000013000b7c82 */ /* 0x000fe20008000000 */
[----:B------:R-:W-:Y:S01]  /*1d10*/  UMOV UR12, UR36 ;  /* 0x00000024000c7c82 */ /* 0x000fe20008000000 */
[----:B------:R-:W-:Y:S01]  /*1d20*/  UMOV UR9, UR33 ;  /* 0x0000002100097c82 */ /* 0x000fe20008000000 */
[----:B------:R-:W-:Y:S01]  /*1d30*/  UMOV UR10, UR26 ;  /* 0x0000001a000a7c82 */ /* 0x000fe20008000000 */
[----:B------:R-:W-:Y:S01]  /*1d40*/  UTMALDG.3D [UR24], [UR6], desc[UR30] ;  /* 0x00001e18060075b4 */ /* 0x000fe20008011000 */
[----:B------:R-:W-:Y:S01]  /*1d50*/  UTMALDG.3D.MULTICAST [UR16], [UR4], UR14, desc[UR30] ;  /* 0x00001e10040073b4 */ /* 0x000fe2000801180e */
[----:B------:R2:W-:Y:S02]  /*1d60*/  UTMALDG.3D.MULTICAST [UR8], [UR4], UR14, desc[UR30] ;  /* 0x00001e08040073b4 */ /* 0x0005e4000801180e */
[----:B--2---:R-:W-:Y:S01]  /*1d70*/  UMOV UR14, UR22 ;  /* 0x00000016000e7c82 */ /* 0x004fe20008000000 */
[----:B------:R-:W-:Y:S01]  /*1d80*/  UMOV UR4, UR21 ;  /* 0x0000001500047c82 */ /* 0x000fe20008000000 */
[----:B----4-:R-:W-:Y:S05]  /*1d90*/  BRA.U UP0, `(.L_x_31) ;  /* 0xfffffffd00187547 */ /* 0x010fea000b83ffff */
.L_x_25:
[----:B------:R-:W-:Y:S01]  /*1da0*/  ULEA UR4, UR21, UR13, 0x3 ;  /* 0x0000000d15047291 */ /* 0x000fe2000f8e18ff */
[----:B--2---:R-:W-:Y:S01]  /*1db0*/  SHF.L.U32 R0, R12, 0x1f, RZ ;  /* 0x0000001f0c007819 */ /* 0x004fe200000006ff */
[----:B------:R-:W-:Y:S01]  /*1dc0*/  @!P1 SYNCS.ARRIVE.TRANS64.A1T0 RZ, [UR13+0x88], RZ ;  /* 0x000088ffffff99a7 */ /* 0x000fe2000810000d */
[----:B------:R-:W-:-:S06]  /*1dd0*/  UISETP.GT.AND UP0, UPT, UR46, UR45, UPT ;  /* 0x0000002d2e00728c */ /* 0x000fcc000bf04270 */
[----:B-1-3--:R1:W2:Y:S03]  /*1de0*/  SYNCS.PHASECHK.TRANS64.TRYWAIT P0, [UR4+0x20], R0 ;  /* 0x00002000ff0075a7 */ /* 0x00a2a60008001104 */
[----:B------:R-:W-:Y:S05]  /*1df0*/  BRA.U !UP0, `(.L_x_32) ;  /* 0x0000000108ec7547 */ /* 0x000fea000b800000 */
[----:B------:R-:W-:Y:S01]  /*1e00*/  UIADD3 UR15, UPT, UPT, UR48, UR14, URZ ;  /* 0x0000000e300f7290 */ /* 0x000fe2000fffe0ff */
[----:B------:R-:W-:-:S11]  /*1e10*/  UMOV UR4, UR21 ;  /* 0x0000001500047c82 */ /* 0x000fd60008000000 */
.L_x_38:
[----:B------:R-:W-:Y:S01]  /*1e20*/  ULEA UR33, UR4, UR13, 0x3 ;  /* 0x0000000d04217291 */ /* 0x000fe2000f8e18ff */
[----:B--2---:R-:W-:Y:S01]  /*1e30*/  @!P3 MOV R2, 0xc000 ;  /* 0x0000c0000002b802 */ /* 0x004fe20000000f00 */
[----:B--2-4-:R-:W-:Y:S10]  /*1e40*/  @P0 BRA `(.L_x_33) ;  /* 0x00000000000c0947 */ /* 0x014ff40003800000 */
[----:B------:R-:W-:-:S04]  /*1e50*/  SHF.L.U32 R3, R12, 0x1f, RZ ;  /* 0x0000001f0c037819 */ /* 0x000fc800000006ff */
[----:B------:R-:W2:Y:S02]  /*1e60*/  SYNCS.PHASECHK.TRANS64.TRYWAIT P0, [UR33+0x20], R3 ;  /* 0x00002003ff0075a7 */ /* 0x000ea40008001121 */
[----:B--2---:R-:W-:Y:S05]  /*1e70*/  @!P0 BRA `(.L_x_34) ;  /* 0x0000007000048947 */ /* 0x004fea0003800000 */
.L_x_33:
[----:B------:R2:W-:Y:S01]  /*1e80*/  @!P3 SYNCS.ARRIVE.TRANS64 RZ, [UR33], R2 ;  /* 0x00000002ffffb9a7 */ /* 0x0005e20008000021 */
[----:B------:R-:W-:-:S04]  /*1e90*/  ULOP3.LUT UR5, UR29, 0x2, URZ, 0xfc, !UPT ;  /* 0x000000021d057892 */ /* 0x000fc8000f8efcff */
[----:B------:R-:W-:-:S09]  /*1ea0*/  UISETP.NE.AND UP0, UPT, UR5, 0x2, UPT ;  /* 0x000000020500788c */ /* 0x000fd2000bf05270 */
[----:B------:R-:W-:Y:S05]  /*1eb0*/  BRA.U UP0, `(.L_x_35) ;  /* 0x0000000100047547 */ /* 0x000fea000b800000 */
[----:B------:R-:W-:Y:S05]  /*1ec0*/  BPT.TRAP 0x1 ;  /* 0x000000040000795c */ /* 0x000fea0000300000 */
.L_x_35:
[----:B------:R-:W-:Y:S04]  /*1ed0*/  BSSY.RECONVERGENT B0, `(.L_x_36) ;  /* 0x0000003000007945 */ /* 0x000fe80003800200 */
[----:B------:R-:W-:Y:S05]  /*1ee0*/  @P2 BRA `(.L_x_37) ;  /* 0x0000000000042947 */ /* 0x000fea0003800000 */
[----:B------:R-:W-:Y:S05]  /*1ef0*/  BPT.TRAP 0x1 ;  /* 0x000000040000795c */ /* 0x000fea0000300000 */
.L_x_37:
[----:B------:R-:W-:Y:S05]  /*1f00*/  BSYNC.RECONVERGENT B0 ;  /* 0x0000000000007941 */ /* 0x000fea0003800200 */
.L_x_36:
        /* <DEDUP_REMOVED lines=11> */
[----:B-1----:R-:W-:Y:S01]  /*1fc0*/  SHF.L.U32 R0, R12, 0x1f, RZ ;  /* 0x0000001f0c007819 */ /* 0x002fe200000006ff */
[----:B------:R-:W-:Y:S02]  /*1fd0*/  UIADD3 UR6, UP1, UPT, UR38, 0x80, URZ ;  /* 0x0000008026067890 */ /* 0x000fe4000ff3e0ff */
[----:B------:R-:W-:Y:S01]  /*1fe0*/  ULEA UR8, UR8, UR13, 0x2 ;  /* 0x0000000d08087291 */ /* 0x000fe2000f8e10ff */
[----:B------:R3:W4:Y:S01]  /*1ff0*/  SYNCS.PHASECHK.TRANS64.TRYWAIT P0, [UR5+0x20], R0 ;  /* 0x00002000ff0075a7 */ /* 0x0007220008001105 */
        /* <DEDUP_REMOVED lines=16> */
[----:B------:R-:W-:Y:S01]  /*2100*/  UTMALDG.3D [UR32], [UR6], desc[UR30] ;  /* 0x00001e20060075b4 */ /* 0x000fe20008011000 */
[----:B------:R-:W-:Y:S01]  /*2110*/  UMOV UR18, UR34 ;  /* 0x0000002200127c82 */ /* 0x000fe20008000000 */
[----:B------:R-:W-:Y:S01]  /*2120*/  UMOV UR11, UR19 ;  /* 0x00000013000b7c82 */ /* 0x000fe20008000000 */
[----:B------:R-:W-:Y:S01]  /*2130*/  UMOV UR12, UR36 ;  /* 0x00000024000c7c82 */ /* 0x000fe20008000000 */
[----:B------:R-:W-:Y:S01]  /*2140*/  UMOV UR9, UR33 ;  /* 0x0000002100097c82 */ /* 0x000fe20008000000 */
[----:B------:R-:W-:Y:S01]  /*2150*/  UMOV UR10, UR26 ;  /* 0x0000001a000a7c82 */ /* 0x000fe20008000000 */
[----:B------:R-:W-:Y:S01]  /*2160*/  UTMALDG.3D [UR24], [UR6], desc[UR30] ;  /* 0x00001e18060075b4 */ /* 0x000fe20008011000 */
[----:B------:R-:W-:Y:S01]  /*2170*/  UTMALDG.3D.MULTICAST [UR16], [UR4], UR37, desc[UR30] ;  /* 0x00001e10040073b4 */ /* 0x000fe20008011825 */
[----:B------:R1:W-:Y:S02]  /*2180*/  UTMALDG.3D.MULTICAST [UR8], [UR4], UR37, desc[UR30] ;  /* 0x00001e08040073b4 */ /* 0x0003e40008011825 */
[----:B-1----:R-:W-:Y:S01]  /*2190*/  UMOV UR4, UR21 ;  /* 0x0000001500047c82 */ /* 0x002fe20008000000 */
[----:B---3--:R-:W-:Y:S05]  /*21a0*/  BRA.U UP0, `(.L_x_38) ;  /* 0xfffffffd001c7547 */ /* 0x008fea000b83ffff */
.L_x_32:
[C---:B------:R-:W-:Y:S01]  /*21b0*/  LEA R3, R11.reuse, UR13, 0x3 ;  /* 0x0000000d0b037c11 */ /* 0x040fe2000f8e18ff */
[----:B------:R-:W-:Y:S01]  /*21c0*/  NOP ;  /* 0x0000000000007918 */ /* 0x000fe20000000000 */
[----:B-1----:R-:W-:Y:S02]  /*21d0*/  SHF.L.U32 R0, R10, 0x1f, RZ ;  /* 0x0000001f0a007819 */ /* 0x002fe400000006ff */
[----:B------:R-:W-:Y:S02]  /*21e0*/  LEA R4, R11, UR13, 0x4 ;  /* 0x0000000d0b047c11 */ /* 0x000fe4000f8e20ff */
[----:B--2-4-:R-:W1:Y:S02]  /*21f0*/  SYNCS.PHASECHK.TRANS64.TRYWAIT P0, [R3+URZ+0x90], R0 ;  /* 0x00009000030075a7 */ /* 0x014e6400080011ff */
[----:B-1----:R-:W-:Y:S05]  /*2200*/  @!P0 BRA `(.L_x_39) ;  /* 0x0000006c00388947 */ /* 0x002fea0003800000 */
.L_x_141:
[----:B------:R-:W2:Y:S01]  /*2210*/  LDS.128 R4, [R4+0x120] ;  /* 0x0001200004047984 */ /* 0x000ea20000000c00 */
[----:B------:R-:W-:Y:S01]  /*2220*/  UISETP.GE.AND UP0, UPT, UR42, 0x1, UPT ;  /* 0x000000012a00788c */ /* 0x000fe2000bf06270 */
[----:B------:R-:W-:Y:S01]  /*2230*/  @!PT LDS RZ, [RZ] ;  /* 0x00000000fffff984 */ /* 0x000fe20000000800 */
[----:B------:R-:W-:Y:S01]  /*2240*/  @!PT LDS RZ, [RZ] ;  /* 0x00000000fffff984 */ /* 0x000fe20000000800 */
[----:B------:R-:W-:Y:S01]  /*2250*/  @!PT LDS RZ, [RZ] ;  /* 0x00000000fffff984 */ /* 0x000fe20000000800 */
[----:B------:R-:W-:Y:S01]  /*2260*/  @!PT LDS RZ, [RZ] ;  /* 0x00000000fffff984 */ /* 0x000fe20000000800 */
[----:B------:R3:W-:Y:S06]  /*2270*/  MEMBAR.ALL.CTA ;  /* 0x0000000000007992 */ /* 0x0007ec0000008000 */
[----:B---3--:R-:W3:Y:S01]  /*2280*/  FENCE.VIEW.ASYNC.S ;  /* 0x00000000000073c6 */ /* 0x008ee20000000000 */
[----:B--2---:R-:W-:-:S13]  /*2290*/  LOP3.LUT P0, RZ, R6, 0x1, RZ, 0xc0, !PT ;  /* 0x0000000106ff7812 */ /* 0x004fda000780c0ff */
[----:B---3--:R-:W-:Y:S01]  /*22a0*/  VOTEU.ANY UP1, P0 ;  /* 0x0000000000ff7886 */ /* 0x008fe20000020100 */
[----:B------:R-:W-:-:S13]  /*22b0*/  PLOP3.LUT P0, PT, PT, PT, UP1, 0x80, 0x8 ;  /* 0x000000000008781c */ /* 0x000fda0003f0f018 */
[----:B-1----:R-:W-:Y:S02]  /*22c0*/  @P0 LOP3.LUT R0, R5, 0xffff, RZ, 0xc0, !PT ;  /* 0x0000ffff05000812 */ /* 0x002fe400078ec0ff */
[----:B------:R-:W-:Y:S02]  /*22d0*/  @P0 MOV R2, R4 ;  /* 0x0000000400020202 */ /* 0x000fe40000000f00 */
[----:B------:R-:W-:Y:S01]  /*22e0*/  @P0 R2UR UR5, R0 ;  /* 0x00000000000502ca */ /* 0x000fe200000e0000 */
[----:B------:R-:W-:Y:S01]  /*22f0*/  VIADD R0, R3, 0xa0 ;  /* 0x000000a003007836 */ /* 0x000fe20000000000 */
[----:B------:R-:W-:Y:S02]  /*2300*/  @P0 SHF.R.U32.HI R4, RZ, 0x10, R5 ;  /* 0x00000010ff040819 */ /* 0x000fe40000011605 */
[----:B------:R-:W-:Y:S02]  /*2310*/  @P0 R2UR UR6, R2 ;  /* 0x00000000020602ca */ /* 0x000fe400000e0000 */
[----:B------:R-:W-:-:S02]  /*2320*/  PRMT R0, RZ, 0x654, R0 ;  /* 0x00000654ff007816 */ /* 0x000fc40000000000 */
[----:B------:R-:W-:Y:S02]  /*2330*/  @P0 R2UR UR4, R4 ;  /* 0x00000000040402ca */ /* 0x000fe400000e0000 */
[----:B------:R1:W-:Y:S03]  /*2340*/  SYNCS.ARRIVE.TRANS64.RED.A1T0 RZ, [R0+URZ], RZ ;  /* 0x000000ff00ff79a7 */ /* 0x0003e600081004ff */
[----:B------:R-:W-:-:S04]  /*2350*/  @UP1 UMOV UR40, UR5 ;  /* 0x0000000500281c82 */ /* 0x000fc80008000000 */
[----:B------:R-:W-:-:S04]  /*2360*/  @UP1 UMOV UR41, UR6 ;  /* 0x0000000600291c82 */ /* 0x000fc80008000000 */
[----:B------:R-:W-:Y:S01]  /*2370*/  @UP1 UMOV UR36, UR4 ;  /* 0x0000000400241c82 */ /* 0x000fe20008000000 */
[----:B------:R-:W-:Y:S05]  /*2380*/  BRA.U !UP0, `(.L_x_40) ;  /* 0x0000000108d47547 */ /* 0x000fea000b800000 */
[----:B------:R-:W2:Y:S01]  /*2390*/  LDCU.128 UR16, c[0x0][0xb10] ;  /* 0x00016200ff1077ac */ /* 0x000ea20008000c00 */
[----:B------:R-:W3:Y:S01]  /*23a0*/  LDCU UR12, c[0x0][0xb20] ;  /* 0x00016400ff0c77ac */ /* 0x000ee20008000800 */
[----:B------:R-:W4:Y:S01]  /*23b0*/  LDCU UR20, c[0x0][0xb0c] ;  /* 0x00016180ff1477ac */ /* 0x000f220008000800 */
[----:B------:R-:W1:Y:S01]  /*23c0*/  LDCU.64 UR8, c[0x0][0xb28] ;  /* 0x00016500ff0877ac */ /* 0x000e620008000a00 */
[----:B------:R-:W-:Y:S02]  /*23d0*/  UISETP.NE.AND UP3, UPT, UR42, 0x1, UPT ;  /* 0x000000012a00788c */ /* 0x000fe4000bf65270 */
[----:B--2---:R-:W-:Y:S02]  /*23e0*/  UIMAD.WIDE.U32 UR6, UR43, UR19, URZ ;  /* 0x000000132b0672a5 */ /* 0x004fe4000f8e00ff */
[----:B------:R-:W-:Y:S02]  /*23f0*/  UIMAD.WIDE.U32 UR4, UR44, UR16, URZ ;  /* 0x000000102c0472a5 */ /* 0x000fe4000f8e00ff */
[----:B------:R-:W-:-:S02]  /*2400*/  UISETP.NE.AND UP0, UPT, UR18, 0x1, UPT ;  /* 0x000000011200788c */ /* 0x000fc4000bf05270 */
[----:B------:R-:W-:Y:S01]  /*2410*/  UIMAD.WIDE.U32 UR24, UR40, UR19, URZ ;  /* 0x00000013281872a5 */ /* 0x000fe2000f8e00ff */
[----:B------:R-:W-:Y:S02]  /*2420*/  UMOV UR6, UR7 ;  /* 0x0000000700067c82 */ /* 0x000fe40008000000 */
[----:B------:R-:W-:Y:S01]  /*2430*/  UMOV UR4, UR5 ;  /* 0x0000000500047c82 */ /* 0x000fe20008000000 */
[----:B---3--:R-:W-:Y:S02]  /*2440*/  USHF.R.U32.HI UR6, URZ, UR12, UR6 ;  /* 0x0000000cff067299 */ /* 0x008fe40008011606 */
[----:B----4-:R-:W-:Y:S02]  /*2450*/  UISETP.NE.AND UP2, UPT, UR20, 0x1, UPT ;  /* 0x000000011400788c */ /* 0x010fe4000bf45270 */
[----:B------:R-:W-:Y:S02]  /*2460*/  USHF.R.U32.HI UR4, URZ, UR17, UR4 ;  /* 0x00000011ff047299 */ /* 0x000fe40008011604 */
[----:B------:R-:W-:-:S02]  /*2470*/  USEL UR5, UR43, UR6, !UP0 ;  /* 0x000000062b057287 */ /* 0x000fc4000c000000 */
[----:B------:R-:W-:Y:S02]  /*2480*/  USEL UR6, UR44, UR4, !UP2 ;  /* 0x000000042c067287 */ /* 0x000fe4000d000000 */
[----:B-1----:R-:W-:Y:S01]  /*2490*/  UIMAD.WIDE.U32 UR10, UR5, UR8, URZ ;  /* 0x00000008050a72a5 */ /* 0x002fe2000f8e00ff */
[----:B------:R-:W-:Y:S01]  /*24a0*/  UMOV UR4, UR25 ;  /* 0x0000001900047c82 */ /* 0x000fe20008000000 */
[----:B------:R-:W-:Y:S02]  /*24b0*/  UIMAD.WIDE.U32 UR14, UR41, UR16, URZ ;  /* 0x00000010290e72a5 */ /* 0x000fe4000f8e00ff */
[----:B------:R-:W-:-:S03]  /*24c0*/  UIMAD.WIDE.U32 UR24, UR6, UR8, URZ ;  /* 0x00000008061872a5 */ /* 0x000fc6000f8e00ff */
[----:B------:R-:W-:Y:S01]  /*24d0*/  UMOV UR10, UR11 ;  /* 0x0000000b000a7c82 */ /* 0x000fe20008000000 */
[----:B------:R-:W-:Y:S02]  /*24e0*/  USHF.R.U32.HI UR4, URZ, UR12, UR4 ;  /* 0x0000000cff047299 */ /* 0x000fe40008011604 */
[----:B------:R-:W-:Y:S01]  /*24f0*/  @UP3 USHF.R.U32.HI UR5, URZ, UR9, UR10 ;  /* 0x00000009ff053299 */ /* 0x000fe2000801160a */
[----:B------:R-:W-:Y:S01]  /*2500*/  UMOV UR14, UR15 ;  /* 0x0000000f000e7c82 */ /* 0x000fe20008000000 */
[----:B------:R-:W-:Y:S01]  /*2510*/  UMOV UR24, UR25 ;  /* 0x0000001900187c82 */ /* 0x000fe20008000000 */
[----:B------:R-:W-:Y:S02]  /*2520*/  USHF.R.U32.HI UR17, URZ, UR17, UR14 ;  /* 0x00000011ff117299 */ /* 0x000fe4000801160e */
[----:B------:R-:W-:Y:S02]  /*2530*/  USEL UR4, UR40, UR4, !UP0 ;  /* 0x0000000428047287 */ /* 0x000fe4000c000000 */
[----:B------:R-:W-:-:S02]  /*2540*/  @UP3 USHF.R.U32.HI UR6, URZ, UR9, UR24 ;  /* 0x00000009ff063299 */ /* 0x000fc40008011618 */
[----:B------:R-:W-:Y:S02]  /*2550*/  UIMAD UR7, UR42, UR5, URZ ;  /* 0x000000052a0772a4 */ /* 0x000fe4000f8e02ff */
[----:B------:R-:W-:Y:S02]  /*2560*/  USEL UR5, UR41, UR17, !UP2 ;  /* 0x0000001129057287 */ /* 0x000fe4000d000000 */
[----:B------:R-:W-:Y:S02]  /*2570*/  UIMAD UR10, UR42, UR6, URZ ;  /* 0x000000062a0a72a4 */ /* 0x000fe4000f8e02ff */
[----:B------:R-:W-:Y:S02]  /*2580*/  UISETP.GE.AND UP0, UPT, UR4, UR7, UPT ;  /* 0x000000070400728c */ /* 0x000fe4000bf06270 */
[----:B------:R-:W-:Y:S02]  /*2590*/  UIMAD.WIDE.U32 UR14, UR4, UR8, URZ ;  /* 0x00000008040e72a5 */ /* 0x000fe4000f8e00ff */
[----:B------:R-:W-:-:S02]  /*25a0*/  UISETP.GE.OR UP0, UPT, UR5, UR10, UP0 ;  /* 0x0000000a0500728c */ /* 0x000fc40008706670 */
[----:B------:R-:W-:Y:S02]  /*25b0*/  UIMAD.WIDE.U32 UR10, UR5, UR8, URZ ;  /* 0x00000008050a72a5 */ /* 0x000fe4000f8e00ff */
[----:B------:R-:W-:Y:S01]  /*25c0*/  UIADD3 UR12, UPT, UPT, -UR4, URZ, URZ ;  /* 0x000000ff040c7290 */ /* 0x000fe2000fffe1ff */
[----:B------:R-:W-:Y:S01]  /*25d0*/  UMOV UR8, UR15 ;  /* 0x0000000f00087c82 */ /* 0x000fe20008000000 */
[----:B------:R-:W-:Y:S02]  /*25e0*/  UIADD3 UR10, UPT, UPT, -UR5, URZ, URZ ;  /* 0x000000ff050a7290 */ /* 0x000fe4000fffe1ff */
[----:B------:R-:W-:-:S03]  /*25f0*/  USHF.R.U32.HI UR8, URZ, UR9, UR8 ;  /* 0x00000009ff087299 */ /* 0x000fc60008011608 */
[----:B------:R-:W-:Y:S01]  /*2600*/  @!UP0 UMOV UR7, UR11 ;  /* 0x0000000b00078c82 */ /* 0x000fe20008000000 */
[----:B------:R-:W-:Y:S02]  /*2610*/  UIMAD UR12, UR18, UR12, UR40 ;  /* 0x0000000c120c72a4 */ /* 0x000fe4000f8e0228 */
[----:B------:R-:W-:Y:S02]  /*2620*/  USEL UR8, UR4, UR8, !UP3 ;  /* 0x0000000804087287 */ /* 0x000fe4000d800000 */
[----:B------:R-:W-:Y:S02]  /*2630*/  @!UP0 USHF.R.U32.HI UR7, URZ, UR9, UR7 ;  /* 0x00000009ff078299 */ /* 0x000fe40008011607 */
[----:B------:R-:W-:Y:S02]  /*2640*/  UIADD3 UR9, UPT, UPT, -UR8, URZ, URZ ;  /* 0x000000ff08097290 */ /* 0x000fe4000fffe1ff */
[----:B------:R-:W-:Y:S02]  /*2650*/  @!UP0 USEL UR7, UR5, UR7, !UP3 ;  /* 0x0000000705078287 */ /* 0x000fe4000d800000 */
[----:B------:R-:W-:-:S02]  /*2660*/  UIMAD UR9, UR42, UR9, UR4 ;  /* 0x000000092a0972a4 */ /* 0x000fc4000f8e0204 */
[----:B------:R-:W-:Y:S02]  /*2670*/  @!UP0 UIADD3 UR8, UPT, UPT, UR8, -UR7, URZ ;  /* 0x8000000708088290 */ /* 0x000fe4000fffe0ff */
[----:B------:R-:W-:Y:S02]  /*2680*/  @!UP0 UIMAD UR7, UR9, UR6, UR7 ;  /* 0x00000006090782a4 */ /* 0x000fe4000f8e0207 */
[----:B------:R-:W-:Y:S02]  /*2690*/  @!UP0 UIMAD UR4, UR42, UR8, UR5 ;  /* 0x000000082a0482a4 */ /* 0x000fe4000f8e0205 */
[----:B------:R-:W-:Y:S02]  /*26a0*/  UIMAD UR6, UR20, UR10, UR41 ;  /* 0x0000000a140672a4 */ /* 0x000fe4000f8e0229 */
[----:B------:R-:W-:Y:S01]  /*26b0*/  UIMAD UR40, UR4, UR18, UR12 ;  /* 0x00000012042872a4 */ /* 0x000fe2000f8e020c */
[----:B------:R-:W-:Y:S02]  /*26c0*/  @!UP0 UMOV UR5, UR7 ;  /* 0x0000000700058c82 */ /* 0x000fe40008000000 */
[----:B------:R-:W-:-:S12]  /*26d0*/  UIMAD UR41, UR5, UR20, UR6 ;  /* 0x00000014052972a4 */ /* 0x000fd8000f8e0206 */
.L_x_40:
[----:B------:R-:W2:Y:S02]  /*26e0*/  LDCU UR4, c[0x0][0xb30] ;  /* 0x00016600ff0477ac */ /* 0x000ea40008000800 */
[----:B--2---:R-:W-:-:S09]  /*26f0*/  UISETP.NE.AND UP0, UPT, UR4, 0x1, UPT ;  /* 0x000000010400788c */ /* 0x004fd2000bf05270 */
[----:B------:R-:W-:Y:S05]  /*2700*/  BRA.U UP0, `(.L_x_41) ;  /* 0x0000000100447547 */ /* 0x000fea000b800000 */
[----:B------:R-:W2:Y:S01]  /*2710*/  LDCU.128 UR8, c[0x0][0xb10] ;  /* 0x00016200ff0877ac */ /* 0x000ea20008000c00 */
[----:B------:R-:W3:Y:S01]  /*2720*/  LDCU UR12, c[0x0][0xb0c] ;  /* 0x00016180ff0c77ac */ /* 0x000ee20008000800 */
[----:B------:R-:W4:Y:S01]  /*2730*/  LDCU UR14, c[0x0][0xb20] ;  /* 0x00016400ff0e77ac */ /* 0x000f220008000800 */
[----:B--2---:R-:W-:Y:S02]  /*2740*/  UIMAD.WIDE.U32 UR6, UR41, UR8, URZ ;  /* 0x00000008290672a5 */ /* 0x004fe4000f8e00ff */
[----:B------:R-:W-:Y:S02]  /*2750*/  UIMAD.WIDE.U32 UR4, UR40, UR11, URZ ;  /* 0x0000000b280472a5 */ /* 0x000fe4000f8e00ff */
[----:B---3--:R-:W-:Y:S02]  /*2760*/  UISETP.NE.AND UP2, UPT, UR12, 0x1, UPT ;  /* 0x000000010c00788c */ /* 0x008fe4000bf45270 */
[----:B------:R-:W-:Y:S01]  /*2770*/  UISETP.NE.AND UP0, UPT, UR10, 0x1, UPT ;  /* 0x000000010a00788c */ /* 0x000fe2000bf05270 */
[----:B------:R-:W-:-:S02]  /*2780*/  UMOV UR6, UR7 ;  /* 0x0000000700067c82 */ /* 0x000fc40008000000 */
[----:B------:R-:W-:Y:S01]  /*2790*/  UMOV UR4, UR5 ;  /* 0x0000000500047c82 */ /* 0x000fe20008000000 */
[----:B------:R-:W-:Y:S02]  /*27a0*/  USHF.R.U32.HI UR9, URZ, UR9, UR6 ;  /* 0x00000009ff097299 */ /* 0x000fe40008011606 */
[----:B----4-:R-:W-:Y:S02]  /*27b0*/  USHF.R.U32.HI UR4, URZ, UR14, UR4 ;  /* 0x0000000eff047299 */ /* 0x010fe40008011604 */
[----:B------:R-:W-:Y:S02]  /*27c0*/  USEL UR5, UR41, UR9, !UP2 ;  /* 0x0000000929057287 */ /* 0x000fe4000d000000 */
[----:B------:R-:W-:-:S04]  /*27d0*/  USEL UR4, UR40, UR4, !UP0 ;  /* 0x0000000428047287 */ /* 0x000fc8000c000000 */
[----:B------:R-:W-:Y:S02]  /*27e0*/  UIADD3 UR6, UPT, UPT, UR5, -UR4, URZ ;  /* 0x8000000405067290 */ /* 0x000fe4000fffe0ff */
[----:B------:R-:W-:Y:S02]  /*27f0*/  UIADD3 UR4, UPT, UPT, -UR5, UR4, URZ ;  /* 0x0000000405047290 */ /* 0x000fe4000fffe1ff */
[----:B------:R-:W-:Y:S02]  /*2800*/  UIMAD UR40, UR6, UR10, UR40 ;  /* 0x0000000a062872a4 */ /* 0x000fe4000f8e0228 */
[----:B------:R-:W-:-:S12]  /*2810*/  UIMAD UR41, UR4, UR12, UR41 ;  /* 0x0000000c042972a4 */ /* 0x000fd8000f8e0229 */
.L_x_41:
[----:B------:R-:W-:Y:S01]  /*2820*/  VIADD R11, R11, 0x1 ;  /* 0x000000010b0b7836 */ /* 0x000fe20000000000 */
[----:B------:R-:W-:Y:S01]  /*2830*/  R2UR UR4, R55 ;  /* 0x00000000370472ca */ /* 0x000fe200000e0000 */
[----:B------:R-:W-:Y:S01]  /*2840*/  UIADD3 UR24, UPT, UPT, UR41, UR63, URZ ;  /* 0x0000003f29187290 */ /* 0x000fe2000fffe0ff */
[----:B------:R-:W-:Y:S02]  /*2850*/  PLOP3.LUT P1, PT, PT, PT, PT, 0x80, 0x8 ;  /* 0x000000000008781c */ /* 0x000fe40003f2f070 */
[----:B------:R-:W-:-:S04]  /*2860*/  ISETP.NE.AND P0, PT, R11, 0x2, PT ;  /* 0x000000020b00780c */ /* 0x000fc80003f05270 */
[----:B-1----:R-:W-:Y:S02]  /*2870*/  SEL R0, RZ, 0x1, P0 ;  /* 0x00000001ff007807 */ /* 0x002fe40000000000 */
[----:B------:R-:W-:Y:S02]  /*2880*/  SEL R11, R11, RZ, P0 ;  /* 0x000000ff0b0b7207 */ /* 0x000fe40000000000 */
[----:B------:R-:W-:Y:S01]  /*2890*/  LOP3.LUT R10, R10, R0, RZ, 0x3c, !PT ;  /* 0x000000000a0a7212 */ /* 0x000fe200078e3cff */
[----:B------:R-:W-:Y:S01]  /*28a0*/  UIADD3 UR28, UPT, UPT, UR40, UR4, URZ ;  /* 0x00000004281c7290 */ /* 0x000fe2000fffe0ff */
[----:B------:R-:W-:Y:S11]  /*28b0*/  BRA.U UP1, `(.L_x_42) ;  /* 0xffffffed01e07547 */ /* 0x000ff6000b83ffff */
[----:B------:R-:W-:Y:S01]  /*28c0*/  UIADD3 UR13, UPT, UPT, UR13, 0x20, URZ ;  /* 0x000000200d0d7890 */ /* 0x000fe2000fffe0ff */
[----:B------:R-:W-:-:S03]  /*28d0*/  SHF.L.U32 R2, R12, 0x1f, RZ ;  /* 0x0000001f0c027819 */ /* 0x000fc600000006ff */
[----:B------:R-:W-:-:S09]  /*28e0*/  ULEA UR4, UR21, UR13, 0x3 ;  /* 0x0000000d15047291 */ /* 0x000fd2000f8e18ff */
[----:B------:R-:W1:Y:S02]  /*28f0*/  SYNCS.PHASECHK.TRANS64.TRYWAIT P0, [UR4], R2 ;  /* 0x00000002ff0075a7 */ /* 0x000e640008001104 */
[----:B-1----:R-:W-:Y:S05]  /*2900*/  @!P0 BRA `(.L_x_43) ;  /* 0x00000064008c8947 */ /* 0x002fea0003800000 */
.L_x_143:
[----:B------:R-:W-:-:S04]  /*2910*/  UIADD3 UR4, UPT, UPT, UR21, 0x1, URZ ;  /* 0x0000000115047890 */ /* 0x000fc8000fffe0ff */
[----:B------:R-:W-:-:S04]  /*2920*/  UISETP.NE.AND UP0, UPT, UR4, 0x4, UPT ;  /* 0x000000040400788c */ /* 0x000fc8000bf05270 */
[----:B------:R-:W-:Y:S02]  /*2930*/  USEL UR6, URZ, 0x1, UP0 ;  /* 0x00000001ff067887 */ /* 0x000fe40008000000 */
[----:B------:R-:W-:-:S04]  /*2940*/  USEL UR4, UR4, URZ, UP0 ;  /* 0x000000ff04047287 */ /* 0x000fc80008000000 */
[----:B------:R-:W-:Y:S01]  /*2950*/  ULEA UR5, UR4, UR13, 0x3 ;  /* 0x0000000d04057291 */ /* 0x000fe2000f8e18ff */
[----:B-1----:R-:W-:-:S04]  /*2960*/  LOP3.LUT R2, R12, UR6, RZ, 0x3c, !PT ;  /* 0x000000060c027c12 */ /* 0x002fc8000f8e3cff */
[----:B------:R-:W-:-:S04]  /*2970*/  SHF.L.U32 R3, R2, 0x1f, RZ ;  /* 0x0000001f02037819 */ /* 0x000fc800000006ff */
[----:B------:R-:W1:Y:S02]  /*2980*/  SYNCS.PHASECHK.TRANS64.TRYWAIT P0, [UR5], R3 ;  /* 0x00000003ff0075a7 */ /* 0x000e640008001105 */
[----:B-1----:R-:W-:Y:S05]  /*2990*/  @!P0 BRA `(.L_x_44) ;  /* 0x0000006400808947 */ /* 0x002fea0003800000 */
.L_x_145:
[----:B------:R-:W-:-:S04]  /*29a0*/  UIADD3 UR4, UPT, UPT, UR4, 0x1, URZ ;  /* 0x0000000104047890 */ /* 0x000fc8000fffe0ff */
[----:B------:R-:W-:-:S04]  /*29b0*/  UISETP.NE.AND UP0, UPT, UR4, 0x4, UPT ;  /* 0x000000040400788c */ /* 0x000fc8000bf05270 */
[----:B------:R-:W-:Y:S02]  /*29c0*/  USEL UR6, URZ, 0x1, UP0 ;  /* 0x00000001ff067887 */ /* 0x000fe40008000000 */
[----:B------:R-:W-:-:S04]  /*29d0*/  USEL UR4, UR4, URZ, UP0 ;  /* 0x000000ff04047287 */ /* 0x000fc80008000000 */
[----:B------:R-:W-:Y:S01]  /*29e0*/  ULEA UR5, UR4, UR13, 0x3 ;  /* 0x0000000d04057291 */ /* 0x000fe2000f8e18ff */
[----:B------:R-:W-:-:S04]  /*29f0*/  LOP3.LUT R2, R2, UR6, RZ, 0x3c, !PT ;  /* 0x0000000602027c12 */ /* 0x000fc8000f8e3cff */
[----:B-1----:R-:W-:-:S04]  /*2a00*/  SHF.L.U32 R3, R2, 0x1f, RZ ;  /* 0x0000001f02037819 */ /* 0x002fc800000006ff */
[----:B------:R-:W1:Y:S02]  /*2a10*/  SYNCS.PHASECHK.TRANS64.TRYWAIT P0, [UR5], R3 ;  /* 0x00000003ff0075a7 */ /* 0x000e640008001105 */
[----:B-1----:R-:W-:Y:S05]  /*2a20*/  @!P0 BRA `(.L_x_45) ;  /* 0x0000006400748947 */ /* 0x002fea0003800000 */
.L_x_147:
[----:B------:R-:W-:-:S04]  /*2a30*/  UIADD3 UR4, UPT, UPT, UR4, 0x1, URZ ;  /* 0x0000000104047890 */ /* 0x000fc8000fffe0ff */
[----:B------:R-:W-:-:S04]  /*2a40*/  UISETP.NE.AND UP0, UPT, UR4, 0x4, UPT ;  /* 0x000000040400788c */ /* 0x000fc8000bf05270 */
[----:B------:R-:W-:Y:S02]  /*2a50*/  USEL UR5, URZ, 0x1, UP0 ;  /* 0x00000001ff057887 */ /* 0x000fe40008000000 */
[----:B------:R-:W-:-:S04]  /*2a60*/  USEL UR4, UR4, URZ, UP0 ;  /* 0x000000ff04047287 */ /* 0x000fc80008000000 */
[----:B------:R-:W-:Y:S01]  /*2a70*/  ULEA UR4, UR4, UR13, 0x3 ;  /* 0x0000000d04047291 */ /* 0x000fe2000f8e18ff */
[----:B------:R-:W-:-:S04]  /*2a80*/  LOP3.LUT R2, R2, UR5, RZ, 0x3c, !PT ;  /* 0x0000000502027c12 */ /* 0x000fc8000f8e3cff */
[----:B------:R-:W-:Y:S01]  /*2a90*/  SHF.L.U32 R2, R2, 0x1f, RZ ;  /* 0x0000001f02027819 */ /* 0x000fe200000006ff */
[----:B-1----:R-:W-:-:S07]  /*2aa0*/  IMAD.U32 R0, RZ, RZ, UR4 ;  /* 0x00000004ff007e24 */ /* 0x002fce000f8e00ff */
.L_x_46:
[----:B-1----:R1:W2:Y:S02]  /*2ab0*/  SYNCS.PHASECHK.TRANS64.TRYWAIT P0, [R0+URZ], R2 ;  /* 0x00000002000075a7 */ /* 0x0022a400080011ff */
[----:B--2---:R-:W-:Y:S05]  /*2ac0*/  @!P0 NANOSLEEP.SYNCS 0x989680 ;  /* 0x009896800000895d */ /* 0x004fea0003900000 */
[----:B------:R-:W2:Y:S02]  /*2ad0*/  @!P0 SYNCS.PHASECHK.TRANS64 P0, [R0+URZ], R2 ;  /* 0x00000002000085a7 */ /* 0x000ea400080010ff */
[----:B--2---:R-:W-:Y:S05]  /*2ae0*/  @P0 EXIT ;  /* 0x000000000000094d */ /* 0x004fea0003800000 */
[----:B------:R-:W-:Y:S05]  /*2af0*/  BRA `(.L_x_46) ;  /* 0xfffffffc00ec7947 */ /* 0x000fea000383ffff */
.L_x_22:
[----:B------:R-:W-:-:S04]  /*2b00*/  UISETP.NE.AND UP0, UPT, UR47, URZ, UPT ;  /* 0x000000ff2f00728c */ /* 0x000fc8000bf05270 */
[----:B------:R-:W-:-:S09]  /*2b10*/  UISETP.NE.OR UP0, UPT, UR18, 0x1, UP0 ;  /* 0x000000011200788c */ /* 0x000fd20008705670 */
[----:B------:R-:W-:Y:S05]  /*2b20*/  BRA.U UP0, `(.L_x_47) ;  /* 0x0000000500487547 */ /* 0x000fea000b800000 */
[----:B------:R-:W-:Y:S01]  /*2b30*/  ISETP.GE.U32.AND P2, PT, R0, 0x4, PT ;  /* 0x000000040000780c */ /* 0x000fe20003f46070 */
[----:B------:R-:W-:Y:S01]  /*2b40*/  IMAD.MOV.U32 R12, RZ, RZ, 0x1 ;  /* 0x00000001ff0c7424 */ /* 0x000fe200078e00ff */
[----:B------:R-:W-:Y:S02]  /*2b50*/  CS2R R10, SRZ ;  /* 0x00000000000a7805 */ /* 0x000fe4000001ff00 */
[----:B------:R-:W-:Y:S01]  /*2b60*/  CS2R R8, SRZ ;  /* 0x0000000000087805 */ /* 0x000fe2000001ff00 */
[----:B------:R-:W-:Y:S01]  /*2b70*/  UMOV UR6, 0x400 ;  /* 0x0000040000067882 */ /* 0x000fe20000000000 */
[----:B------:R-:W-:Y:S01]  /*2b80*/  UMOV UR5, URZ ;  /* 0x000000ff00057c82 */ /* 0x000fe20008000000 */
[----:B------:R-:W-:-:S12]  /*2b90*/  ULEA UR6, UR47, UR6, 0x18 ;  /* 0x000000062f067291 */ /* 0x000fd8000f8ec0ff */
.L_x_51:
[----:B------:R-:W-:Y:S02]  /*2ba0*/  LEA R2, R8, UR6, 0x3 ;  /* 0x0000000608027c11 */ /* 0x000fe4000f8e18ff */
[----:B------:R-:W-:-:S03]  /*2bb0*/  SHF.L.U32 R4, R9, 0x1f, RZ ;  /* 0x0000001f09047819 */ /* 0x000fc600000006ff */
[----:B------:R-:W-:Y:S01]  /*2bc0*/  VIADD R5, R2, 0x100 ;  /* 0x0000010002057836 */ /* 0x000fe20000000000 */
[----:B------:R-:W2:Y:S02]  /*2bd0*/  SYNCS.PHASECHK.TRANS64.TRYWAIT P0, [R2+URZ+0xf0], R4 ;  /* 0x0000f004020075a7 */ /* 0x000ea400080011ff */
[----:B--2---:R-:W-:Y:S05]  /*2be0*/  @!P0 BRA `(.L_x_48) ;  /* 0x00000064001c8947 */ /* 0x004fea0003800000 */
.L_x_148:
[----:B------:R-:W-:Y:S01]  /*2bf0*/  ULEA UR4, UR5, UR6, 0x3 ;  /* 0x0000000605047291 */ /* 0x000fe2000f8e18ff */
[----:B--2---:R-:W-:Y:S01]  /*2c00*/  PRMT R2, RZ, 0x654, R5 ;  /* 0x00000654ff027816 */ /* 0x004fe20000000005 */
[----:B------:R-:W-:Y:S01]  /*2c10*/  @!P2 IMAD.MOV.U32 R4, RZ, RZ, 0x10 ;  /* 0x00000010ff04a424 */ /* 0x000fe200078e00ff */
[----:B------:R-:W-:Y:S01]  /*2c20*/  SHF.L.U32 R5, R12, 0x1f, RZ ;  /* 0x0000001f0c057819 */ /* 0x000fe200000006ff */
[----:B------:R-:W-:Y:S01]  /*2c30*/  UIADD3 UR7, UPT, UPT, UR4, 0x90, URZ ;  /* 0x0000009004077890 */ /* 0x000fe2000fffe0ff */
[----:B------:R2:W-:Y:S05]  /*2c40*/  SYNCS.ARRIVE.TRANS64.RED.A1T0 RZ, [R2+URZ], RZ ;  /* 0x000000ff02ff79a7 */ /* 0x0005ea00081004ff */
[----:B------:R-:W-:Y:S01]  /*2c50*/  IMAD.U32 R6, RZ, RZ, UR7 ;  /* 0x00000007ff067e24 */ /* 0x000fe2000f8e00ff */
[----:B------:R-:W3:Y:S04]  /*2c60*/  SYNCS.PHASECHK.TRANS64.TRYWAIT P0, [UR4+0xa0], R5 ;  /* 0x0000a005ff0075a7 */ /* 0x000ee80008001104 */
[----:B------:R-:W-:Y:S01]  /*2c70*/  PRMT R6, R0, 0x654, R6 ;  /* 0x0000065400067816 */ /* 0x000fe20000000006 */
[----:B--23--:R-:W-:Y:S06]  /*2c80*/  @!P0 BRA `(.L_x_49) ;  /* 0x0000006400088947 */ /* 0x00cfec0003800000 */
.L_x_150:
[----:B------:R-:W-:Y:S01]  /*2c90*/  ULEA UR8, UR5, UR6, 0x4 ;  /* 0x0000000605087291 */ /* 0x000fe2000f8e20ff */
[----:B------:R-:W-:Y:S01]  /*2ca0*/  SEL R3, R6, R3, !P2 ;  /* 0x0000000306037207 */ /* 0x000fe20005000000 */
[----:B------:R-:W-:Y:S01]  /*2cb0*/  UIADD3 UR9, UPT, UPT, UR4, 0x90, URZ ;  /* 0x0000009004097890 */ /* 0x000fe2000fffe0ff */
[----:B--2---:R-:W-:Y:S01]  /*2cc0*/  LEA R2, R11, UR6, 0x3 ;  /* 0x000000060b027c11 */ /* 0x004fe2000f8e18ff */
[----:B------:R-:W-:Y:S01]  /*2cd0*/  UIADD3 UR8, UPT, UPT, UR8, 0x120, URZ ;  /* 0x0000012008087890 */ /* 0x000fe2000fffe0ff */
[----:B------:R2:W-:Y:S01]  /*2ce0*/  @!P2 SYNCS.ARRIVE.TRANS64.RED RZ, [R3+URZ], R4 ;  /* 0x0000000403ffa9a7 */ /* 0x0005e200080004ff */
[----:B------:R-:W-:Y:S01]  /*2cf0*/  UIADD3 UR4, UPT, UPT, UR5, 0x1, URZ ;  /* 0x0000000105047890 */ /* 0x000fe2000fffe0ff */
[----:B------:R-:W-:-:S03]  /*2d00*/  VIADD R8, R8, 0x1 ;  /* 0x0000000108087836 */ /* 0x000fc60000000000 */
[----:B------:R-:W-:Y:S02]  /*2d10*/  UISETP.NE.AND UP0, UPT, UR4, 0x2, UPT ;  /* 0x000000020400788c */ /* 0x000fe4000bf05270 */
[----:B------:R-:W-:Y:S01]  /*2d20*/  ISETP.NE.AND P0, PT, R8, 0x2, PT ;  /* 0x000000020800780c */ /* 0x000fe20003f05270 */
[----:B------:R-:W-:Y:S06]  /*2d30*/  UGETNEXTWORKID.BROADCAST [UR8], [UR9] ;  /* 0x00000000080073ca */ /* 0x000fec0008000100 */
[----:B------:R-:W-:Y:S02]  /*2d40*/  USEL UR7, URZ, 0x1, UP0 ;  /* 0x00000001ff077887 */ /* 0x000fe40008000000 */
[----:B------:R-:W-:-:S04]  /*2d50*/  USEL UR5, UR4, URZ, UP0 ;  /* 0x000000ff04057287 */ /* 0x000fc80008000000 */
[----:B------:R-:W-:Y:S02]  /*2d60*/  LOP3.LUT R12, R12, UR7, RZ, 0x3c, !PT ;  /* 0x000000070c0c7c12 */ /* 0x000fe4000f8e3cff */
[----:B--2---:R-:W-:-:S04]  /*2d70*/  SHF.L.U32 R4, R10, 0x1f, RZ ;  /* 0x0000001f0a047819 */ /* 0x004fc800000006ff */
[----:B------:R-:W2:Y:S02]  /*2d80*/  SYNCS.PHASECHK.TRANS64.TRYWAIT P1, [R2+URZ+0x90], R4 ;  /* 0x00009004020075a7 */ /* 0x000ea400080211ff */
[----:B--2---:R-:W-:Y:S05]  /*2d90*/  @!P1 BRA `(.L_x_50) ;  /* 0x0000006000dc9947 */ /* 0x004fea0003800000 */
.L_x_151:
[C---:B--2---:R-:W-:Y:S01]  /*2da0*/  LEA R4, R11.reuse, UR6, 0x4 ;  /* 0x000000060b047c11 */ /* 0x044fe2000f8e20ff */
[----:B------:R-:W-:Y:S01]  /*2db0*/  VIADD R2, R2, 0xa0 ;  /* 0x000000a002027836 */ /* 0x000fe20000000000 */
[----:B------:R-:W-:Y:S01]  /*2dc0*/  SEL R8, R8, RZ, P0 ;  /* 0x000000ff08087207 */ /* 0x000fe20000000000 */
[----:B------:R-:W-:-:S03]  /*2dd0*/  VIADD R11, R11, 0x1 ;  /* 0x000000010b0b7836 */ /* 0x000fc60000000000 */
[----:B------:R-:W2:Y:S01]  /*2de0*/  LDS.128 R4, [R4+0x120] ;  /* 0x0001200004047984 */ /* 0x000ea20000000c00 */
[----:B------:R-:W-:Y:S02]  /*2df0*/  PRMT R2, RZ, 0x654, R2 ;  /* 0x00000654ff027816 */ /* 0x000fe40000000002 */
[C---:B------:R-:W-:Y:S01]  /*2e00*/  ISETP.NE.AND P1, PT, R11.reuse, 0x2, PT ;  /* 0x000000020b00780c */ /* 0x040fe20003f25270 */
[----:B------:R-:W-:Y:S01]  /*2e10*/  @!PT LDS RZ, [RZ] ;  /* 0x00000000fffff984 */ /* 0x000fe20000000800 */
[----:B------:R-:W-:Y:S01]  /*2e20*/  @!PT LDS RZ, [RZ] ;  /* 0x00000000fffff984 */ /* 0x000fe20000000800 */
[----:B------:R-:W-:Y:S01]  /*2e30*/  @!PT LDS RZ, [RZ] ;  /* 0x00000000fffff984 */ /* 0x000fe20000000800 */
[----:B------:R-:W-:Y:S01]  /*2e40*/  @!PT LDS RZ, [RZ] ;  /* 0x00000000fffff984 */ /* 0x000fe20000000800 */
[----:B------:R3:W-:Y:S06]  /*2e50*/  MEMBAR.ALL.CTA ;  /* 0x0000000000007992 */ /* 0x0007ec0000008000 */
[----:B---3--:R-:W3:Y:S01]  /*2e60*/  FENCE.VIEW.ASYNC.S ;  /* 0x00000000000073c6 */ /* 0x008ee20000000000 */
[----:B------:R-:W-:Y:S01]  /*2e70*/  SEL R11, R11, RZ, P1 ;  /* 0x000000ff0b0b7207 */ /* 0x000fe20000800000 */
[----:B---3--:R3:W-:Y:S01]  /*2e80*/  SYNCS.ARRIVE.TRANS64.RED.A1T0 RZ, [R2+URZ], RZ ;  /* 0x000000ff02ff79a7 */ /* 0x0087e200081004ff */
[----:B--2---:R-:W-:-:S02]  /*2e90*/  LOP3.LUT P3, RZ, R6, 0x1, RZ, 0xc0, !PT ;  /* 0x0000000106ff7812 */ /* 0x004fc4000786c0ff */
[----:B------:R-:W-:-:S04]  /*2ea0*/  SEL R4, RZ, 0x1, P1 ;  /* 0x00000001ff047807 */ /* 0x000fc80000800000 */
[----:B------:R-:W-:Y:S02]  /*2eb0*/  LOP3.LUT R10, R10, R4, RZ, 0x3c, !PT ;  /* 0x000000040a0a7212 */ /* 0x000fe400078e3cff */
[----:B---3--:R-:W-:-:S04]  /*2ec0*/  SEL R2, RZ, 0x1, P0 ;  /* 0x00000001ff027807 */ /* 0x008fc80000000000 */
[----:B------:R-:W-:Y:S01]  /*2ed0*/  LOP3.LUT R9, R9, R2, RZ, 0x3c, !PT ;  /* 0x0000000209097212 */ /* 0x000fe200078e3cff */
[----:B------:R-:W-:Y:S06]  /*2ee0*/  @P3 BRA `(.L_x_51) ;  /* 0xfffffffc002c3947 */ /* 0x000fec000383ffff */
[----:B------:R-:W-:Y:S01]  /*2ef0*/  ULEA UR4, UR5, UR6, 0x3 ;  /* 0x0000000605047291 */ /* 0x000fe2000f8e18ff */
[----:B------:R-:W-:-:S08]  /*2f00*/  SHF.L.U32 R2, R12, 0x1f, RZ ;  /* 0x0000001f0c027819 */ /* 0x000fd000000006ff */
[----:B------:R-:W2:Y:S02]  /*2f10*/  SYNCS.PHASECHK.TRANS64 P0, [UR4+0xa0], R2 ;  /* 0x0000a002ff0075a7 */ /* 0x000ea40008001004 */
[----:B--2---:R-:W-:Y:S05]  /*2f20*/  @P0 BRA `(.L_x_52) ;  /* 0x0000000000080947 */ /* 0x004fea0003800000 */
[----:B------:R-:W2:Y:S02]  /*2f30*/  SYNCS.PHASECHK.TRANS64.TRYWAIT P0, [UR4+0xa0], R2 ;  /* 0x0000a002ff0075a7 */ /* 0x000ea40008001104 */
[----:B--2---:R-:W-:Y:S05]  /*2f40*/  @!P0 BRA `(.L_x_53) ;  /* 0x0000006000848947 */ /* 0x004fea0003800000 */
.L_x_52:
[----:B------:R-:W-:-:S04]  /*2f50*/  UIADD3 UR7, UPT, UPT, UR5, 0x1, URZ ;  /* 0x0000000105077890 */ /* 0x000fc8000fffe0ff */
[----:B------:R-:W-:-:S04]  /*2f60*/  UISETP.NE.AND UP0, UPT, UR7, 0x2, UPT ;  /* 0x000000020700788c */ /* 0x000fc8000bf05270 */
[----:B------:R-:W-:Y:S02]  /*2f70*/  USEL UR8, URZ, 0x1, UP0 ;  /* 0x00000001ff087887 */ /* 0x000fe40008000000 */
[----:B------:R-:W-:-:S04]  /*2f80*/  USEL UR7, UR7, URZ, UP0 ;  /* 0x000000ff07077287 */ /* 0x000fc80008000000 */
[----:B------:R-:W-:Y:S01]  /*2f90*/  ULEA UR7, UR7, UR6, 0x3 ;  /* 0x0000000607077291 */ /* 0x000fe2000f8e18ff */
[----:B--2---:R-:W-:-:S04]  /*2fa0*/  LOP3.LUT R2, R12, UR8, RZ, 0x3c, !PT ;  /* 0x000000080c027c12 */ /* 0x004fc8000f8e3cff */
[----:B------:R-:W-:-:S04]  /*2fb0*/  SHF.L.U32 R0, R2, 0x1f, RZ ;  /* 0x0000001f02007819 */ /* 0x000fc800000006ff */
[----:B------:R-:W2:Y:S02]  /*2fc0*/  SYNCS.PHASECHK.TRANS64 P0, [UR7+0xa0], R0 ;  /* 0x0000a000ff0075a7 */ /* 0x000ea40008001007 */
[----:B-12---:R-:W-:Y:S05]  /*2fd0*/  @P0 EXIT ;  /* 0x000000000000094d */ /* 0x006fea0003800000 */
[----:B------:R-:W-:Y:S02]  /*2fe0*/  SHF.L.U32 R2, R2, 0x1f, RZ ;  /* 0x0000001f02027819 */ /* 0x000fe400000006ff */
[----:B------:R-:W-:-:S07]  /*2ff0*/  MOV R0, UR7 ;  /* 0x0000000700007c02 */ /* 0x000fce0008000f00 */
.L_x_54:
[----:B-1----:R1:W2:Y:S02]  /*3000*/  SYNCS.PHASECHK.TRANS64.TRYWAIT P0, [R0+URZ+0xa0], R2 ;  /* 0x0000a002000075a7 */ /* 0x0022a400080011ff */
[----:B--2---:R-:W-:Y:S05]  /*3010*/  @!P0 NANOSLEEP.SYNCS 0x989680 ;  /* 0x009896800000895d */ /* 0x004fea0003900000 */
[----:B------:R-:W2:Y:S02]  /*3020*/  @!P0 SYNCS.PHASECHK.TRANS64 P0, [R0+URZ+0xa0], R2 ;  /* 0x0000a002000085a7 */ /* 0x000ea400080010ff */
[----:B--2---:R-:W-:Y:S05]  /*3030*/  @P0 EXIT ;  /* 0x000000000000094d */ /* 0x004fea0003800000 */
[----:B------:R-:W-:Y:S05]  /*3040*/  BRA `(.L_x_54) ;  /* 0xfffffffc00ec7947 */ /* 0x000fea000383ffff */
.L_x_47:
[----:B------:R-:W-:Y:S05]  /*3050*/  BRA.U UP4, `(.L_x_55) ;  /* 0x0000001104447547 */ /* 0x000fea000b800000 */
[----:B------:R-:W-:Y:S01]  /*3060*/  UMOV UR4, 0x40 ;  /* 0x0000004000047882 */ /* 0x000fe20000000000 */
[----:B------:R-:W-:Y:S01]  /*3070*/  NOP ;  /* 0x0000000000007918 */ /* 0x000fe20000000000 */
[----:B------:R-:W-:Y:S01]  /*3080*/  ULEA UR5, UR47, UR4, 0x18 ;  /* 0x000000042f057291 */ /* 0x000fe2000f8ec0ff */
[----:B------:R-:W-:Y:S02]  /*3090*/  UMOV UR6, 0x400 ;  /* 0x0000040000067882 */ /* 0x000fe40000000000 */
[----:B------:R-:W-:-:S06]  /*30a0*/  ULEA UR6, UR47, UR6, 0x18 ;  /* 0x000000062f067291 */ /* 0x000fcc000f8ec0ff */
[----:B------:R-:W2:Y:S02]  /*30b0*/  LDS.U8 R0, [UR5+0x1c] ;  /* 0x00001c05ff007984 */ /* 0x000ea40008000000 */
[----:B--2---:R-:W-:-:S13]  /*30c0*/  ISETP.NE.AND P0, PT, R0, RZ, PT ;  /* 0x000000ff0000720c */ /* 0x004fda0003f05270 */
[----:B------:R-:W-:Y:S05]  /*30d0*/  @P0 BRA `(.L_x_56) ;  /* 0x0000000000580947 */ /* 0x000fea0003800000 */
[----:B------:R-:W-:-:S13]  /*30e0*/  ELECT P0, URZ, PT ;  /* 0x0000000000ff782f */ /* 0x000fda0003800000 */
[----:B------:R-:W-:Y:S05]  /*30f0*/  @!P0 BRA `(.L_x_57) ;  /* 0x0000000000608947 */ /* 0x000fea0003800000 */
[----:B------:R-:W-:Y:S01]  /*3100*/  UMOV UR4, 0x10 ;  /* 0x0000001000047882 */ /* 0x000fe20000000000 */
[----:B------:R-:W-:Y:S01]  /*3110*/  HFMA2 R0, -RZ, RZ, 0, 5.9604644775390625e-08 ;  /* 0x00000001ff007431 */ /* 0x000fe200000001ff */
[----:B------:R-:W-:-:S03]  /*3120*/  MOV R3, 0xffff ;  /* 0x0000ffff00037802 */ /* 0x000fc60000000f00 */
[----:B------:R-:W-:Y:S04]  /*3130*/  DEPBAR.LE SB2, 0x36 ;  /* 0x0000ad800000791a */ /* 0x000fe80000000000 */
[----:B------:R-:W2:Y:S02]  /*3140*/  UTCATOMSWS.FIND_AND_SET.ALIGN UP0, UR4, UR4 ;  /* 0x00000004000475e3 */ /* 0x000ea40008000800 */
[----:B--2---:R-:W-:Y:S01]  /*3150*/  MOV R4, UR4 ;  /* 0x0000000400047c02 */ /* 0x004fe20008000f00 */
[----:B------:R-:W-:Y:S06]  /*3160*/  BRA.U UP0, `(.L_x_58) ;  /* 0x0000000100187547 */ /* 0x000fec000b800000 */
.L_x_59:
[----:B------:R-:W-:Y:S05]  /*3170*/  NANOSLEEP 0x64 ;  /* 0x000000640000795d */ /* 0x000fea0003800000 */
[----:B------:R-:W-:-:S05]  /*3180*/  UMOV UR4, 0x10 ;  /* 0x0000001000047882 */ /* 0x000fca0000000000 */
[----:B------:R-:W-:Y:S04]  /*3190*/  DEPBAR.LE SB2, 0x36 ;  /* 0x0000ad800000791a */ /* 0x000fe80000000000 */
[----:B------:R-:W2:Y:S02]  /*31a0*/  UTCATOMSWS.FIND_AND_SET.ALIGN UP0, UR4, UR4 ;  /* 0x00000004000475e3 */ /* 0x000ea40008000800 */
[----:B--2---:R-:W-:Y:S01]  /*31b0*/  MOV R4, UR4 ;  /* 0x0000000400047c02 */ /* 0x004fe20008000f00 */
[----:B------:R-:W-:Y:S05]  /*31c0*/  BRA.U !UP0, `(.L_x_59) ;  /* 0xfffffffd08e87547 */ /* 0x000fea000b83ffff */
.L_x_58:
[-C--:B------:R-:W-:Y:S02]  /*31d0*/  SHF.L.U32 R3, R3, R4.reuse, RZ ;  /* 0x0000000403037219 */ /* 0x080fe400000006ff */
[----:B------:R-:W-:Y:S01]  /*31e0*/  SHF.L.U32 R0, R0, R4, RZ ;  /* 0x0000000400007219 */ /* 0x000fe200000006ff */
[----:B------:R-:W-:Y:S02]  /*31f0*/  IMAD.SHL.U32 R4, R4, 0x20, RZ ;  /* 0x0000002004047824 */ /* 0x000fe400078e00ff */
[----:B------:R2:W-:Y:S04]  /*3200*/  ATOMS.OR RZ, [UR5+0x14], R3 ;  /* 0x00001403ffff798c */ /* 0x0005e8000b000005 */
[----:B------:R2:W-:Y:S04]  /*3210*/  ATOMS.OR RZ, [UR5+0x18], R0 ;  /* 0x00001800ffff798c */ /* 0x0005e8000b000005 */
[----:B------:R2:W-:Y:S01]  /*3220*/  STS [UR6+0x140], R4 ;  /* 0x00014004ff007988 */ /* 0x0005e20008000806 */
[----:B------:R-:W-:Y:S05]  /*3230*/  BRA `(.L_x_57) ;  /* 0x0000000000107947 */ /* 0x000fea0003800000 */
.L_x_56:
[----:B------:R-:W-:Y:S02]  /*3240*/  MOV R0, 0xffffffff ;  /* 0xffffffff00007802 */ /* 0x000fe40000000f00 */
[----:B------:R-:W-:-:S03]  /*3250*/  MOV R4, 0x3280 ;  /* 0x0000328000047802 */ /* 0x000fc60000000f00 */
[----:B------:R2:W-:Y:S04]  /*3260*/  STS [UR6+0x140], R0 ;  /* 0x00014000ff007988 */ /* 0x0005e80008000806 */
[----:B-12--5:R-:W-:Y:S05]  /*3270*/  CALL.REL.NOINC `($__internal_1_$__cuda_sm10x_tcgen05_guardrail_trap_phase_invalid_during_alloc) ;  /* 0x0000006400d07944 */ /* 0x026fea0003c00000 */
.L_x_57:
[----:B------:R-:W-:Y:S05]  /*3280*/  WARPSYNC.ALL ;  /* 0x0000000000007948 */ /* 0x000fea0003800000 */
[----:B------:R-:W3:Y:S01]  /*3290*/  S2UR UR4, SR_CgaCtaId ;  /* 0x00000000000479c3 */ /* 0x000ee20000008800 */
[----:B------:R-:W-:Y:S01]  /*32a0*/  UMOV UR41, 0x400 ;  /* 0x0000040000297882 */ /* 0x000fe20000000000 */
[----:B------:R-:W-:-:S06]  /*32b0*/  NOP ;  /* 0x0000000000007918 */ /* 0x000fcc0000000000 */
[----:B------:R-:W-:Y:S06]  /*32c0*/  BAR.ARV 0x6, 0xa0 ;  /* 0x0182800000007b1d */ /* 0x000fec0000002000 */
[----:B------:R-:W4:Y:S01]  /*32d0*/  LDCU UR6, c[0x0][0x38c] ;  /* 0x00007180ff0677ac */ /* 0x000f220008000800 */
[----:B------:R-:W-:Y:S01]  /*32e0*/  LOP3.LUT R2, R2, 0xffff, RZ, 0xc0, !PT ;  /* 0x0000ffff02027812 */ /* 0x000fe200078ec0ff */
[----:B------:R-:W-:Y:S01]  /*32f0*/  IMAD.MOV.U32 R11, RZ, RZ, 0x1 ;  /* 0x00000001ff0b7424 */ /* 0x000fe200078e00ff */
[----:B------:R-:W-:Y:S01]  /*3300*/  CS2R R8, SRZ ;  /* 0x0000000000087805 */ /* 0x000fe2000001ff00 */
[----:B------:R-:W1:Y:S01]  /*3310*/  LDCU UR7, c[0x0][0x38c] ;  /* 0x00007180ff0777ac */ /* 0x000e620008000800 */
[----:B------:R-:W-:Y:S01]  /*3320*/  R2UR UR42, R2 ;  /* 0x00000000022a72ca */ /* 0x000fe200000e0000 */
[----:B------:R-:W-:Y:S01]  /*3330*/  IMAD.MOV.U32 R10, RZ, RZ, RZ ;  /* 0x000000ffff0a7224 */ /* 0x000fe200078e00ff */
[----:B------:R-:W-:Y:S01]  /*3340*/  UMOV UR45, URZ ;  /* 0x000000ff002d7c82 */ /* 0x000fe20008000000 */
[----:B------:R-:W-:Y:S01]  /*3350*/  UMOV UR39, URZ ;  /* 0x000000ff00277c82 */ /* 0x000fe20008000000 */
[----:B---3--:R-:W-:Y:S01]  /*3360*/  ULEA UR41, UR4, UR41, 0x18 ;  /* 0x0000002904297291 */ /* 0x008fe2000f8ec0ff */
[----:B------:R-:W-:Y:S01]  /*3370*/  UMOV UR62, 0x0 ;  /* 0x00000000003e7882 */ /* 0x000fe20000000000 */
[----:B------:R-:W-:-:S02]  /*3380*/  UMOV UR63, 0x4200910 ;  /* 0x04200910003f7882 */ /* 0x000fc40000000000 */
[----:B------:R-:W-:Y:S02]  /*3390*/  UIADD3 UR5, UPT, UPT, UR41, 0x8800, URZ ;  /* 0x0000880029057890 */ /* 0x000fe4000fffe0ff */
[----:B------:R-:W-:Y:S02]  /*33a0*/  UIADD3 UR4, UPT, UPT, UR41, 0x18800, URZ ;  /* 0x0001880029047890 */ /* 0x000fe4000fffe0ff */
[----:B----4-:R-:W-:Y:S01]  /*33b0*/  UIADD3 UR6, UPT, UPT, UR6, 0x3f, URZ ;  /* 0x0000003f06067890 */ /* 0x010fe2000fffe0ff */
[----:B--2---:R-:W2:Y:S01]  /*33c0*/  LDS R0, [UR41+0x140] ;  /* 0x00014029ff007984 */ /* 0x004ea20008000800 */
[----:B------:R-:W-:Y:S02]  /*33d0*/  USHF.R.U32.HI UR5, URZ, 0x4, UR5 ;  /* 0x00000004ff057899 */ /* 0x000fe40008011605 */
[----:B------:R-:W-:Y:S02]  /*33e0*/  USHF.R.S32.HI UR47, URZ, 0x1f, UR6 ;  /* 0x0000001fff2f7899 */ /* 0x000fe40008011406 */
[----:B------:R-:W-:-:S02]  /*33f0*/  USHF.R.U32.HI UR4, URZ, 0x4, UR4 ;  /* 0x00000004ff047899 */ /* 0x000fc40008011604 */
[----:B------:R-:W-:Y:S02]  /*3400*/  ULEA.HI UR47, UR47, UR6, URZ, 0x6 ;  /* 0x000000062f2f7291 */ /* 0x000fe4000f8f30ff */
[----:B------:R-:W-:Y:S02]  /*3410*/  ULOP3.LUT UR5, UR5, 0x3fff, URZ, 0xc0, !UPT ;  /* 0x00003fff05057892 */ /* 0x000fe4000f8ec0ff */
[----:B------:R-:W-:Y:S02]  /*3420*/  USHF.R.S32.HI UR47, URZ, 0x6, UR47 ;  /* 0x00000006ff2f7899 */ /* 0x000fe4000801142f */
[----:B------:R-:W-:Y:S02]  /*3430*/  ULOP3.LUT UR4, UR4, 0x3fff, URZ, 0xc0, !UPT ;  /* 0x00003fff04047892 */ /* 0x000fe4000f8ec0ff */
[----:B------:R-:W-:Y:S01]  /*3440*/  UISETP.LT.AND UP0, UPT, UR47, 0x1, UPT ;  /* 0x000000012f00788c */ /* 0x000fe2000bf01270 */
[----:B------:R-:W-:Y:S01]  /*3450*/  UMOV UR60, 0x0 ;  /* 0x00000000003c7882 */ /* 0x000fe20000000000 */
[----:B------:R-:W-:-:S02]  /*3460*/  UMOV UR61, 0x4200910 ;  /* 0x04200910003d7882 */ /* 0x000fc40000000000 */
[----:B------:R-:W-:Y:S01]  /*3470*/  USEL UR64, UR47, 0x1, !UP0 ;  /* 0x000000012f407887 */ /* 0x000fe2000c000000 */
[----:B------:R-:W-:Y:S01]  /*3480*/  UMOV UR58, 0x0 ;  /* 0x00000000003a7882 */ /* 0x000fe20000000000 */
[----:B------:R-:W-:Y:S01]  /*3490*/  UMOV UR59, 0x4200910 ;  /* 0x04200910003b7882 */ /* 0x000fe20000000000 */
[----:B------:R-:W-:Y:S01]  /*34a0*/  UMOV UR56, 0x0 ;  /* 0x0000000000387882 */ /* 0x000fe20000000000 */
[----:B------:R-:W-:Y:S01]  /*34b0*/  UMOV UR57, 0x4200910 ;  /* 0x0420091000397882 */ /* 0x000fe20000000000 */
[----:B------:R-:W-:Y:S01]  /*34c0*/  UMOV UR54, 0x0 ;  /* 0x0000000000367882 */ /* 0x000fe20000000000 */
[----:B------:R-:W-:Y:S01]  /*34d0*/  UMOV UR55, 0x4200910 ;  /* 0x0420091000377882 */ /* 0x000fe20000000000 */
[----:B------:R-:W-:Y:S01]  /*34e0*/  UMOV UR52, 0x0 ;  /* 0x0000000000347882 */ /* 0x000fe20000000000 */
[----:B------:R-:W-:Y:S01]  /*34f0*/  UMOV UR53, 0x4200910 ;  /* 0x0420091000357882 */ /* 0x000fe20000000000 */
[----:B------:R-:W-:Y:S02]  /*3500*/  ULOP3.LUT UR43, UR5, 0x10000, URZ, 0xfc, !UPT ;  /* 0x00010000052b7892 */ /* 0x000fe4000f8efcff */
[----:B------:R-:W-:-:S02]  /*3510*/  ULOP3.LUT UR44, UR4, 0x10000, URZ, 0xfc, !UPT ;  /* 0x00010000042c7892 */ /* 0x000fc4000f8efcff */
[----:B------:R-:W-:Y:S02]  /*3520*/  UIADD3 UR64, UPT, UPT, -UR64, URZ, URZ ;  /* 0x000000ff40407290 */ /* 0x000fe4000fffe1ff */
[----:B-1----:R-:W-:Y:S01]  /*3530*/  UISETP.GE.AND UP4, UPT, UR7, 0x1, UPT ;  /* 0x000000010700788c */ /* 0x002fe2000bf86270 */
[----:B------:R-:W-:Y:S01]  /*3540*/  UMOV UR50, 0x0 ;  /* 0x0000000000327882 */ /* 0x000fe20000000000 */
[----:B------:R-:W-:Y:S01]  /*3550*/  UMOV UR51, 0x4200910 ;  /* 0x0420091000337882 */ /* 0x000fe20000000000 */
[----:B------:R-:W-:Y:S01]  /*3560*/  UMOV UR48, 0x0 ;  /* 0x0000000000307882 */ /* 0x000fe20000000000 */
[----:B--2---:R-:W-:Y:S01]  /*3570*/  R2UR UR65, R0 ;  /* 0x00000000004172ca */ /* 0x004fe200000e0000 */
[----:B------:R-:W-:-:S14]  /*3580*/  UMOV UR49, 0x4200910 ;  /* 0x0420091000317882 */ /* 0x000fdc0000000000 */
.L_x_66:
[----:B------:R-:W-:Y:S02]  /*3590*/  LEA R0, R10, UR41, 0x3 ;  /* 0x000000290a007c11 */ /* 0x000fe4000f8e18ff */
[----:B------:R-:W-:Y:S02]  /*35a0*/  SHF.L.U32 R2, R9, 0x1f, RZ ;  /* 0x0000001f09027819 */ /* 0x000fe400000006ff */
[----:B------:R-:W-:Y:S01]  /*35b0*/  PLOP3.LUT P0, PT, PT, PT, UP4, 0x80, 0x8 ;  /* 0x000000000008781c */ /* 0x000fe20003f0f048 */
[----:B------:R-:W-:Y:S01]  /*35c0*/  VIADD R3, R0, 0xa0 ;  /* 0x000000a000037836 */ /* 0x000fe20000000000 */
[----:B-1----:R-:W1:Y:S02]  /*35d0*/  SYNCS.PHASECHK.TRANS64.TRYWAIT P1, [R0+URZ+0x90], R2 ;  /* 0x00009002000075a7 */ /* 0x002e6400080211ff */
[----:B-1-3--:R-:W-:Y:S09]  /*35e0*/  @!P1 BRA `(.L_x_60) ;  /* 0x0000005800f49947 */ /* 0x00aff20003800000 */
.L_x_153:
[----:B------:R-:W-:Y:S01]  /*35f0*/  LEA R4, R10, UR41, 0x4 ;  /* 0x000000290a047c11 */ /* 0x000fe2000f8e20ff */
[----:B------:R-:W-:Y:S01]  /*3600*/  @UP4 ULEA UR4, UR39, UR41, 0x3 ;  /* 0x0000002927044291 */ /* 0x000fe2000f8e18ff */
[----:B------:R-:W-:Y:S01]  /*3610*/  PLOP3.LUT P2, PT, PT, PT, PT, 0x80, 0x8 ;  /* 0x000000000008781c */ /* 0x000fe20003f4f070 */
[----:B------:R-:W-:Y:S01]  /*3620*/  ULEA UR46, UR45, UR41, 0x3 ;  /* 0x000000292d2e7291 */ /* 0x000fe2000f8e18ff */
[----:B------:R-:W-:Y:S02]  /*3630*/  PRMT R3, RZ, 0x654, R3 ;  /* 0x00000654ff037816 */ /* 0x000fe40000000003 */
[----:B------:R-:W2:Y:S01]  /*3640*/  LDS.128 R4, [R4+0x120] ;  /* 0x0001200004047984 */ /* 0x000ea20000000c00 */
[----:B-1----:R-:W-:Y:S02]  /*3650*/  @P0 SHF.L.U32 R2, R8, 0x1f, RZ ;  /* 0x0000001f08020819 */ /* 0x002fe400000006ff */
[----:B------:R-:W-:Y:S01]  /*3660*/  SHF.L.U32 R0, R11, 0x1f, RZ ;  /* 0x0000001f0b007819 */ /* 0x000fe200000006ff */
[----:B------:R-:W-:Y:S01]  /*3670*/  @!PT LDS RZ, [RZ] ;  /* 0x00000000fffff984 */ /* 0x000fe20000000800 */
[----:B------:R-:W-:Y:S01]  /*3680*/  @!PT LDS RZ, [RZ] ;  /* 0x00000000fffff984 */ /* 0x000fe20000000800 */
[----:B------:R-:W-:Y:S01]  /*3690*/  @!PT LDS RZ, [RZ] ;  /* 0x00000000fffff984 */ /* 0x000fe20000000800 */
[----:B------:R-:W-:Y:S01]  /*36a0*/  @!PT LDS RZ, [RZ] ;  /* 0x00000000fffff984 */ /* 0x000fe20000000800 */
[----:B------:R1:W-:Y:S06]  /*36b0*/  MEMBAR.ALL.CTA ;  /* 0x0000000000007992 */ /* 0x0003ec0000008000 */
[----:B-1----:R-:W1:Y:S02]  /*36c0*/  FENCE.VIEW.ASYNC.S ;  /* 0x00000000000073c6 */ /* 0x002e640000000000 */
[----:B-1----:R1:W-:Y:S01]  /*36d0*/  SYNCS.ARRIVE.TRANS64.RED.A1T0 RZ, [R3+URZ], RZ ;  /* 0x000000ff03ff79a7 */ /* 0x0023e200081004ff */
[----:B------:R1:W3:Y:S01]  /*36e0*/  @P0 SYNCS.PHASECHK.TRANS64.TRYWAIT P2, [UR4], R2 ;  /* 0x00000002ff0005a7 */ /* 0x0002e20008041104 */
[----:B------:R-:W-:Y:S01]  /*36f0*/  ULEA.HI UR4, UR45, UR45, URZ, 0x1 ;  /* 0x0000002d2d047291 */ /* 0x000fe2000f8f08ff */
[----:B--2---:R-:W-:-:S03]  /*3700*/  LOP3.LUT P1, RZ, R6, 0x1, RZ, 0xc0, !PT ;  /* 0x0000000106ff7812 */ /* 0x004fc6000782c0ff */
[----:B------:R-:W-:Y:S02]  /*3710*/  USHF.L.U32 UR5, UR4, 0x6, URZ ;  /* 0x0000000604057899 */ /* 0x000fe400080006ff */
[----:B------:R-:W-:Y:S02]  /*3720*/  ULOP3.LUT UR36, UR4, 0xffe, URZ, 0xc0, !UPT ;  /* 0x00000ffe04247892 */ /* 0x000fe4000f8ec0ff */
[----:B------:R-:W-:Y:S02]  /*3730*/  ULOP3.LUT UR4, UR5, 0xffffff80, URZ, 0xc0, !UPT ;  /* 0xffffff8005047892 */ /* 0x000fe4000f8ec0ff */
[----:B------:R-:W-:Y:S02]  /*3740*/  UIADD3 UR36, UPT, UPT, -UR36, UR45, URZ ;  /* 0x0000002d24247290 */ /* 0x000fe4000fffe1ff */
[----:B------:R-:W-:Y:S01]  /*3750*/  UIADD3 UR4, UPT, UPT, UR65, UR4, URZ ;  /* 0x0000000441047290 */ /* 0x000fe2000fffe0ff */
[----:B------:R-:W2:Y:S03]  /*3760*/  SYNCS.PHASECHK.TRANS64.TRYWAIT P0, [UR46+0xd0], R0 ;  /* 0x0000d000ff0075a7 */ /* 0x000ea6000800112e */
[----:B------:R-:W-:Y:S01]  /*3770*/  ULEA UR36, UR36, UR4, 0x14 ;  /* 0x0000000424247291 */ /* 0x000fe2000f8ea0ff */
[----:B-123--:R-:W-:Y:S11]  /*3780*/  @!P0 BRA `(.L_x_61) ;  /* 0x0000005800a08947 */ /* 0x00eff60003800000 */
.L_x_155:
[----:B------:R-:W-:Y:S01]  /*3790*/  IADD3 R10, PT, PT, R10, 0x1, RZ ;  /* 0x000000010a0a7810 */ /* 0x000fe20007ffe0ff */
[----:B------:R-:W-:Y:S06]  /*37a0*/  BRA.U !UP4, `(.L_x_62) ;  /* 0x000000050c107547 */ /* 0x000fec000b800000 */
[----:B------:R-:W-:Y:S01]  /*37b0*/  UPLOP3.LUT UP2, UPT, UPT, UPT, UPT, 0x40, 0x4 ;  /* 0x000000000004789c */ /* 0x000fe20003f4e870 */
[----:B------:R-:W-:Y:S01]  /*37c0*/  UMOV UR38, UR64 ;  /* 0x0000004000267c82 */ /* 0x000fe20008000000 */
[----:B------:R-:W-:Y:S01]  /*37d0*/  UMOV UR37, UR47 ;  /* 0x0000002f00257c82 */ /* 0x000fe20008000000 */
[----:B------:R-:W-:-:S08]  /*37e0*/  UMOV UR5, UR39 ;  /* 0x0000002700057c82 */ /* 0x000fd00008000000 */
.L_x_65:
[----:B------:R-:W-:Y:S02]  /*37f0*/  UIADD3 UR38, UPT, UPT, UR38, 0x1, URZ ;  /* 0x0000000126267890 */ /* 0x000fe4000fffe0ff */
[----:B------:R-:W-:Y:S02]  /*3800*/  ULEA UR7, UR5, UR41, 0x3 ;  /* 0x0000002905077291 */ /* 0x000fe4000f8e18ff */
[----:B------:R-:W-:Y:S01]  /*3810*/  UISETP.NE.AND UP3, UPT, UR38, URZ, UPT ;  /* 0x000000ff2600728c */ /* 0x000fe2000bf65270 */
[----:B--23--:R-:W-:Y:S10]  /*3820*/  @P2 BRA `(.L_x_63) ;  /* 0x00000000000c2947 */ /* 0x00cff40003800000 */
[----:B-1----:R-:W-:Y:S04]  /*3830*/  SHF.L.U32 R2, R8, 0x1f, RZ ;  /* 0x0000001f08027819 */ /* 0x002fe800000006ff */
[----:B------:R-:W1:Y:S02]  /*3840*/  SYNCS.PHASECHK.TRANS64.TRYWAIT P0, [UR7], R2 ;  /* 0x00000002ff0075a7 */ /* 0x000e640008001107 */
[----:B-1----:R-:W-:Y:S05]  /*3850*/  @!P0 BRA `(.L_x_64) ;  /* 0x0000005800848947 */ /* 0x002fea0003800000 */
.L_x_63:
[----:B------:R-:W-:Y:S01]  /*3860*/  UISETP.NE.AND UP0, UPT, UR37, 0x1, UPT ;  /* 0x000000012500788c */ /* 0x000fe2000bf05270 */
[----:B------:R-:W-:Y:S01]  /*3870*/  PLOP3.LUT P2, PT, PT, PT, PT, 0x80, 0x8 ;  /* 0x000000000008781c */ /* 0x000fe20003f4f070 */
[----:B------:R-:W-:Y:S02]  /*3880*/  UIADD3 UR4, UPT, UPT, UR5, 0x1, URZ ;  /* 0x0000000105047890 */ /* 0x000fe4000fffe0ff */
[----:B------:R-:W-:Y:S02]  /*3890*/  UIADD3 UR40, UPT, UPT, UR7, 0x20, URZ ;  /* 0x0000002007287890 */ /* 0x000fe4000fffe0ff */
[----:B------:R-:W-:Y:S01]  /*38a0*/  UISETP.NE.AND UP1, UPT, UR4, 0x4, UPT ;  /* 0x000000040400788c */ /* 0x000fe2000bf25270 */
[----:B------:R-:W-:Y:S01]  /*38b0*/  PLOP3.LUT P0, PT, PT, PT, UP0, 0x80, 0x8 ;  /* 0x000000000008781c */ /* 0x000fe20003f0f008 */
[----:B------:R-:W-:Y:S02]  /*38c0*/  UIADD3 UR37, UPT, UPT, UR37, -0x1, URZ ;  /* 0xffffffff25257890 */ /* 0x000fe4000fffe0ff */
[----:B------:R-:W-:Y:S02]  /*38d0*/  USEL UR6, URZ, 0x1, UP1 ;  /* 0x00000001ff067887 */ /* 0x000fe40008800000 */
[----:B------:R-:W-:Y:S01]  /*38e0*/  USEL UR39, UR4, URZ, UP1 ;  /* 0x000000ff04277287 */ /* 0x000fe20008800000 */
[----:B------:R-:W-:Y:S01]  /*38f0*/  UMOV UR7, 0x40004040 ;  /* 0x4000404000077882 */ /* 0x000fe20000000000 */
[----:B------:R-:W-:Y:S02]  /*3900*/  UMOV UR35, 0x40004040 ;  /* 0x4000404000237882 */ /* 0x000fe40000000000 */
[----:B------:R-:W-:Y:S01]  /*3910*/  @UP0 ULEA UR4, UR39, UR41, 0x3 ;  /* 0x0000002927040291 */ /* 0x000fe2000f8e18ff */
[----:B------:R-:W-:Y:S01]  /*3920*/  LOP3.LUT R8, R8, UR6, RZ, 0x3c, !PT ;  /* 0x0000000608087c12 */ /* 0x000fe2000f8e3cff */
[----:B------:R-:W-:Y:S01]  /*3930*/  ULEA UR6, UR5, UR44, 0xb ;  /* 0x0000002c05067291 */ /* 0x000fe2000f8e58ff */
[----:B------:R-:W-:Y:S02]  /*3940*/  UMOV UR33, 0x40004040 ;  /* 0x4000404000217882 */ /* 0x000fe40000000000 */
[----:B-1----:R-:W-:Y:S01]  /*3950*/  @P0 SHF.L.U32 R0, R8, 0x1f, RZ ;  /* 0x0000001f08000819 */ /* 0x002fe200000006ff */
[----:B------:R-:W-:Y:S02]  /*3960*/  UIADD3 UR34, UPT, UPT, UR6, 0x2, URZ ;  /* 0x0000000206227890 */ /* 0x000fe4000fffe0ff */
[----:B------:R-:W-:Y:S01]  /*3970*/  UIADD3 UR30, UPT, UPT, UR6, 0x4, URZ ;  /* 0x00000004061e7890 */ /* 0x000fe2000fffe0ff */
[----:B------:R2:W3:Y:S01]  /*3980*/  @P0 SYNCS.PHASECHK.TRANS64.TRYWAIT P2, [UR4], R0 ;  /* 0x00000000ff0005a7 */ /* 0x0004e20008041104 */
[----:B------:R-:W-:Y:S02]  /*3990*/  ULEA UR4, UR5, UR43, 0xa ;  /* 0x0000002b05047291 */ /* 0x000fe4000f8e50ff */
[----:B------:R-:W-:Y:S02]  /*39a0*/  UIADD3 UR26, UPT, UPT, UR6, 0x6, URZ ;  /* 0x00000006061a7890 */ /* 0x000fe4000fffe0ff */
        /* <DEDUP_REMOVED lines=10> */
[----:B------:R-:W-:Y:S01]  /*3a50*/  UIADD3 UR8, UPT, UPT, UR4, 0x206, URZ ;  /* 0x0000020604087890 */ /* 0x000fe2000fffe0ff */
[----:B------:R-:W-:Y:S01]  /*3a60*/  UMOV UR5, 0x40004040 ;  /* 0x4000404000057882 */ /* 0x000fe20000000000 */
[----:B------:R-:W-:Y:S01]  /*3a70*/  UMOV UR31, 0x40004040 ;  /* 0x40004040001f7882 */ /* 0x000fe20000000000 */
[----:B------:R1:W-:Y:S01]  /*3a80*/  UTCHMMA gdesc[UR4], gdesc[UR6], tmem[UR36], tmem[UR62], idesc[UR63], UP2 ;  /* 0x00ff3e06040075ea */ /* 0x0003e20009000024 */
[----:B------:R-:W-:Y:S01]  /*3a90*/  UPLOP3.LUT UP2, UPT, UPT, UPT, UPT, 0x80, 0x8 ;  /* 0x000000000008789c */ /* 0x000fe20003f4f070 */
[----:B------:R2:W-:Y:S01]  /*3aa0*/  UTCHMMA gdesc[UR32], gdesc[UR34], tmem[UR36], tmem[UR60], idesc[UR61], UPT ;  /* 0x00ff3c22200075ea */ /* 0x0005e2000b800024 */
[----:B------:R-:W-:Y:S01]  /*3ab0*/  UMOV UR29, 0x40004040 ;  /* 0x40004040001d7882 */ /* 0x000fe20000000000 */
[----:B------:R-:W-:Y:S01]  /*3ac0*/  UMOV UR27, 0x40004040 ;  /* 0x40004040001b7882 */ /* 0x000fe20000000000 */
        /* <DEDUP_REMOVED lines=12> */
[----:B------:R-:W-:Y:S01]  /*3b90*/  UMOV UR9, 0x40004040 ;  /* 0x4000404000097882 */ /* 0x000fe20000000000 */
[----:B------:R2:W-:Y:S01]  /*3ba0*/  UTCHMMA gdesc[UR12], gdesc[UR14], tmem[UR36], tmem[UR50], idesc[UR51], UPT ;  /* 0x00ff320e0c0075ea */ /* 0x0005e2000b800024 */
[----:B------:R2:W-:Y:S01]  /*3bb0*/  UTCHMMA gdesc[UR8], gdesc[UR10], tmem[UR36], tmem[UR48], idesc[UR49], UPT ;  /* 0x00ff300a080075ea */ /* 0x0005e2000b800024 */
[----:B------:R2:W-:Y:S01]  /*3bc0*/  UTCBAR.MULTICAST [UR40], URZ, UR42 ;  /* 0x000000ff280073e9 */ /* 0x0005e2000800082a */
[----:B-1----:R-:W-:Y:S01]  /*3bd0*/  UMOV UR5, UR39 ;  /* 0x0000002700057c82 */ /* 0x002fe20008000000 */
[----:B------:R-:W-:Y:S05]  /*3be0*/  BRA.U UP3, `(.L_x_65) ;  /* 0xfffffffd03007547 */ /* 0x000fea000b83ffff */
.L_x_62:
[----:B------:R-:W-:Y:S01]  /*3bf0*/  UIADD3 UR4, UPT, UPT, UR45, 0x1, URZ ;  /* 0x000000012d047890 */ /* 0x000fe2000fffe0ff */
[C---:B------:R-:W-:Y:S01]  /*3c00*/  ISETP.NE.AND P0, PT, R10.reuse, 0x2, PT ;  /* 0x000000020a00780c */ /* 0x040fe20003f05270 */
[----:B------:R-:W-:Y:S02]  /*3c10*/  UIADD3 UR5, UPT, UPT, UR46, 0xb0, URZ ;  /* 0x000000b02e057890 */ /* 0x000fe4000fffe0ff */
[----:B------:R-:W-:Y:S01]  /*3c20*/  UISETP.NE.AND UP0, UPT, UR4, 0x4, UPT ;  /* 0x000000040400788c */ /* 0x000fe2000bf05270 */
[----:B-12---:R-:W-:Y:S02]  /*3c30*/  SEL R0, RZ, 0x1, P0 ;  /* 0x00000001ff007807 */ /* 0x006fe40000000000 */
[----:B------:R-:W-:Y:S01]  /*3c40*/  SEL R10, R10, RZ, P0 ;  /* 0x000000ff0a0a7207 */ /* 0x000fe20000000000 */
[----:B------:R-:W-:Y:S01]  /*3c50*/  USEL UR6, URZ, 0x1, UP0 ;  /* 0x00000001ff067887 */ /* 0x000fe20008000000 */
[----:B------:R-:W-:Y:S01]  /*3c60*/  LOP3.LUT R9, R9, R0, RZ, 0x3c, !PT ;  /* 0x0000000009097212 */ /* 0x000fe200078e3cff */
[----:B------:R-:W-:Y:S01]  /*3c70*/  USEL UR45, UR4, URZ, UP0 ;  /* 0x000000ff042d7287 */ /* 0x000fe20008000000 */
[----:B------:R1:W-:Y:S03]  /*3c80*/  UTCBAR [UR5], URZ ;  /* 0x000000ff050073e9 */ /* 0x0003e600080000ff */
[----:B------:R-:W-:Y:S01]  /*3c90*/  LOP3.LUT R11, R11, UR6, RZ, 0x3c, !PT ;  /* 0x000000060b0b7c12 */ /* 0x000fe2000f8e3cff */
[----:B------:R-:W-:Y:S07]  /*3ca0*/  @P1 BRA `(.L_x_66) ;  /* 0xfffffff800381947 */ /* 0x000fee000383ffff */
[----:B------:R-:W2:Y:S01]  /*3cb0*/  S2UR UR8, SR_CgaCtaId ;  /* 0x00000000000879c3 */ /* 0x000ea20000008800 */
[----:B------:R-:W-:Y:S01]  /*3cc0*/  ELECT P0, URZ, PT ;  /* 0x0000000000ff782f */ /* 0x000fe20003800000 */
[----:B------:R-:W-:Y:S01]  /*3cd0*/  IMAD.MOV.U32 R0, RZ, RZ, 0x1 ;  /* 0x00000001ff007424 */ /* 0x000fe200078e00ff */
[----:B------:R-:W-:Y:S01]  /*3ce0*/  UIADD3 UR41, UPT, UPT, UR41, 0xd0, URZ ;  /* 0x000000d029297890 */ /* 0x000fe2000fffe0ff */
[----:B------:R-:W-:Y:S01]  /*3cf0*/  SHF.L.U32 R2, R11, 0x1f, RZ ;  /* 0x0000001f0b027819 */ /* 0x000fe200000006ff */
[----:B------:R-:W-:-:S03]  /*3d00*/  UMOV UR4, 0x40 ;  /* 0x0000004000047882 */ /* 0x000fc60000000000 */
[----:B------:R-:W-:Y:S01]  /*3d10*/  UVIRTCOUNT.DEALLOC.SMPOOL 0x80 ;  /* 0x000000800000784c */ /* 0x000fe20000000000 */
[----:B--2---:R-:W-:Y:S02]  /*3d20*/  ULEA UR8, UR8, UR4, 0x18 ;  /* 0x0000000408087291 */ /* 0x004fe4000f8ec0ff */
[----:B------:R-:W-:-:S07]  /*3d30*/  ULEA UR4, UR45, UR41, 0x3 ;  /* 0x000000292d047291 */ /* 0x000fce000f8e18ff */
[----:B------:R2:W-:Y:S02]  /*3d40*/  @P0 STS.U8 [UR8+0x1c], R0 ;  /* 0x00001c00ff000988 */ /* 0x0005e40008000008 */
[----:B------:R-:W4:Y:S02]  /*3d50*/  SYNCS.PHASECHK.TRANS64.TRYWAIT P0, [UR4], R2 ;  /* 0x00000002ff0075a7 */ /* 0x000f240008001104 */
[----:B--2-4-:R-:W-:Y:S05]  /*3d60*/  @!P0 BRA `(.L_x_67) ;  /* 0x0000005400588947 */ /* 0x014fea0003800000 */
.L_x_158:
[----:B------:R-:W-:-:S04]  /*3d70*/  UIADD3 UR4, UPT, UPT, UR45, 0x1, URZ ;  /* 0x000000012d047890 */ /* 0x000fc8000fffe0ff */
[----:B------:R-:W-:-:S04]  /*3d80*/  UISETP.NE.AND UP0, UPT, UR4, 0x4, UPT ;  /* 0x000000040400788c */ /* 0x000fc8000bf05270 */
[----:B------:R-:W-:Y:S02]  /*3d90*/  USEL UR6, URZ, 0x1, UP0 ;  /* 0x00000001ff067887 */ /* 0x000fe40008000000 */
[----:B------:R-:W-:-:S04]  /*3da0*/  USEL UR4, UR4, URZ, UP0 ;  /* 0x000000ff04047287 */ /* 0x000fc80008000000 */
[----:B-1----:R-:W-:Y:S01]  /*3db0*/  ULEA UR5, UR4, UR41, 0x3 ;  /* 0x0000002904057291 */ /* 0x002fe2000f8e18ff */
[----:B--2---:R-:W-:-:S04]  /*3dc0*/  LOP3.LUT R2, R11, UR6, RZ, 0x3c, !PT ;  /* 0x000000060b027c12 */ /* 0x004fc8000f8e3cff */
[----:B------:R-:W-:-:S04]  /*3dd0*/  SHF.L.U32 R3, R2, 0x1f, RZ ;  /* 0x0000001f02037819 */ /* 0x000fc800000006ff */
[----:B------:R-:W1:Y:S02]  /*3de0*/  SYNCS.PHASECHK.TRANS64.TRYWAIT P0, [UR5], R3 ;  /* 0x00000003ff0075a7 */ /* 0x000e640008001105 */
[----:B-1----:R-:W-:Y:S05]  /*3df0*/  @!P0 BRA `(.L_x_68) ;  /* 0x00000054004c8947 */ /* 0x002fea0003800000 */
.L_x_160:
        /* <DEDUP_REMOVED lines=9> */
.L_x_162:
[----:B------:R-:W-:-:S04]  /*3e90*/  UIADD3 UR4, UPT, UPT, UR4, 0x1, URZ ;  /* 0x0000000104047890 */ /* 0x000fc8000fffe0ff */
[----:B------:R-:W-:-:S04]  /*3ea0*/  UISETP.NE.AND UP0, UPT, UR4, 0x4, UPT ;  /* 0x000000040400788c */ /* 0x000fc8000bf05270 */
[----:B------:R-:W-:Y:S02]  /*3eb0*/  USEL UR5, URZ, 0x1, UP0 ;  /* 0x00000001ff057887 */ /* 0x000fe40008000000 */
[----:B------:R-:W-:-:S04]  /*3ec0*/  USEL UR4, UR4, URZ, UP0 ;  /* 0x000000ff04047287 */ /* 0x000fc80008000000 */
[----:B------:R-:W-:Y:S01]  /*3ed0*/  ULEA UR4, UR4, UR41, 0x3 ;  /* 0x0000002904047291 */ /* 0x000fe2000f8e18ff */
[----:B------:R-:W-:-:S04]  /*3ee0*/  LOP3.LUT R2, R2, UR5, RZ, 0x3c, !PT ;  /* 0x0000000502027c12 */ /* 0x000fc8000f8e3cff */
[----:B------:R-:W-:-:S04]  /*3ef0*/  SHF.L.U32 R2, R2, 0x1f, RZ ;  /* 0x0000001f02027819 */ /* 0x000fc800000006ff */
[----:B------:R-:W2:Y:S02]  /*3f00*/  SYNCS.PHASECHK.TRANS64.TRYWAIT P0, [UR4], R2 ;  /* 0x00000002ff0075a7 */ /* 0x000ea40008001104 */
[----:B--2---:R-:W-:Y:S05]  /*3f10*/  @!P0 BRA `(.L_x_70) ;  /* 0x0000005400348947 */ /* 0x004fea0003800000 */
.L_x_164:
[----:B------:R-:W-:Y:S01]  /*3f20*/  NOP ;  /* 0x0000000000007918 */ /* 0x000fe20000000000 */
[----:B-1----:R-:W1:Y:S01]  /*3f30*/  LDS R0, [UR8+0x14] ;  /* 0x00001408ff007984 */ /* 0x002e620008000800 */
[----:B------:R-:W-:Y:S01]  /*3f40*/  ULOP3.LUT UR4, UR65, 0xffff, URZ, 0xc0, !UPT ;  /* 0x0000ffff41047892 */ /* 0x000fe2000f8ec0ff */
[----:B------:R-:W-:Y:S01]  /*3f50*/  UMOV UR5, 0xffff ;  /* 0x0000ffff00057882 */ /* 0x000fe20000000000 */
[----:B------:R-:W-:Y:S02]  /*3f60*/  UMOV UR6, 0x1 ;  /* 0x0000000100067882 */ /* 0x000fe40000000000 */
[----:B------:R-:W-:-:S04]  /*3f70*/  USHF.R.U32.HI UR4, URZ, 0x5, UR4 ;  /* 0x00000005ff047899 */ /* 0x000fc80008011604 */
[----:B------:R-:W-:Y:S02]  /*3f80*/  USHF.L.U32 UR5, UR5, UR4, URZ ;  /* 0x0000000405057299 */ /* 0x000fe400080006ff */
[----:B------:R-:W-:-:S04]  /*3f90*/  USHF.L.U32 UR4, UR6, UR4, URZ ;  /* 0x0000000406047299 */ /* 0x000fc800080006ff */
[----:B-1----:R-:W-:-:S04]  /*3fa0*/  LOP3.LUT R0, R0, UR5, RZ, 0xc0, !PT ;  /* 0x0000000500007c12 */ /* 0x002fc8000f8ec0ff */
[----:B------:R-:W-:-:S13]  /*3fb0*/  ISETP.NE.AND P0, PT, R0, UR5, PT ;  /* 0x0000000500007c0c */ /* 0x000fda000bf05270 */
[----:B------:R-:W-:Y:S05]  /*3fc0*/  @P0 BRA `(.L_x_71) ;  /* 0x0000000000580947 */ /* 0x000fea0003800000 */
[----:B------:R-:W1:Y:S02]  /*3fd0*/  LDS R0, [UR8+0x18] ;  /* 0x00001808ff007984 */ /* 0x000e640008000800 */
[----:B-1----:R-:W-:-:S04]  /*3fe0*/  LOP3.LUT R0, R0, UR4, RZ, 0xc0, !PT ;  /* 0x0000000400007c12 */ /* 0x002fc8000f8ec0ff */
[----:B------:R-:W-:-:S13]  /*3ff0*/  ISETP.NE.AND P0, PT, R0, UR4, PT ;  /* 0x0000000400007c0c */ /* 0x000fda000bf05270 */
[----:B------:R-:W-:Y:S05]  /*4000*/  @P0 BRA `(.L_x_72) ;  /* 0x00000000003c0947 */ /* 0x000fea0003800000 */
[----:B------:R-:W1:Y:S01]  /*4010*/  S2R R2, SR_LANEID ;  /* 0x0000000000027919 */ /* 0x000e620000000000 */
[----:B------:R-:W-:-:S06]  /*4020*/  ULOP3.LUT UR5, URZ, UR5, URZ, 0x33, !UPT ;  /* 0x00000005ff057292 */ /* 0x000fcc000f8e33ff */
[----:B------:R-:W-:-:S04]  /*4030*/  IMAD.U32 R0, RZ, RZ, UR5 ;  /* 0x00000005ff007e24 */ /* 0x000fc8000f8e00ff */
[----:B------:R2:W4:Y:S02]  /*4040*/  REDUX UR7, R0 ;  /* 0x00000000000773c4 */ /* 0x0005240000000000 */
[----:B------:R1:W-:Y:S01]  /*4050*/  UTCATOMSWS.AND URZ, UR5 ;  /* 0x0000000500ff79e3 */ /* 0x0003e20008000000 */
[----:B--2---:R-:W-:Y:S01]  /*4060*/  LOP3.LUT R0, RZ, UR4, RZ, 0x33, !PT ;  /* 0x00000004ff007c12 */ /* 0x004fe2000f8e33ff */
[----:B------:R-:W-:Y:S02]  /*4070*/  VOTEU.ANY UR4, UPT, PT ;  /* 0x0000000000047886 */ /* 0x000fe400038e0100 */
[----:B------:R-:W-:Y:S02]  /*4080*/  UFLO.U32 UR4, UR4 ;  /* 0x00000004000472bd */ /* 0x000fe400080e0000 */
[----:B------:R-:W2:Y:S04]  /*4090*/  REDUX UR6, R0 ;  /* 0x00000000000673c4 */ /* 0x000ea80000000000 */
[----:B-1----:R-:W-:-:S02]  /*40a0*/  ISETP.EQ.U32.AND P0, PT, R2, UR4, PT ;  /* 0x0000000402007c0c */ /* 0x002fc4000bf02070 */
[----:B----4-:R-:W-:-:S11]  /*40b0*/  MOV R2, UR7 ;  /* 0x0000000700027c02 */ /* 0x010fd60008000f00 */
[----:B------:R1:W-:Y:S01]  /*40c0*/  @P0 ATOMS.AND RZ, [UR8+0x14], R2 ;  /* 0x00001402ffff098c */ /* 0x0003e2000a800008 */
[----:B--2---:R-:W-:-:S05]  /*40d0*/  IMAD.U32 R0, RZ, RZ, UR6 ;  /* 0x00000006ff007e24 */ /* 0x004fca000f8e00ff */
[----:B------:R1:W-:Y:S01]  /*40e0*/  @P0 ATOMS.AND RZ, [UR8+0x18], R0 ;  /* 0x00001800ffff098c */ /* 0x0003e2000a800008 */
[----:B------:R-:W-:Y:S05]  /*40f0*/  BRA `(.L_x_73) ;  /* 0x0000000000147947 */ /* 0x000fea0003800000 */
.L_x_72:
[----:B------:R-:W-:Y:S02]  /*4100*/  MOV R2, 0x4120 ;  /* 0x0000412000027802 */ /* 0x000fe40000000f00 */
[----:B---3-5:R-:W-:Y:S05]  /*4110*/  CALL.REL.NOINC `($__internal_0_$__cuda_sm10x_tcgen05_guardrail_trap_col_being_dealloced_not_returned_by_alloc) ;  /* 0x00000058001c7944 */ /* 0x028fea0003c00000 */
[----:B------:R-:W-:Y:S05]  /*4120*/  BRA `(.L_x_73) ;  /* 0x0000000000087947 */ /* 0x000fea0003800000 */
.L_x_71:
[----:B------:R-:W-:Y:S02]  /*4130*/  MOV R2, 0x4150 ;  /* 0x0000415000027802 */ /* 0x000fe40000000f00 */
[----:B---3-5:R-:W-:Y:S05]  /*4140*/  CALL.REL.NOINC `($__internal_2_$__cuda_sm10x_tcgen05_guardrail_trap_unallocated_columns_being_dealloced) ;  /* 0x0000005800287944 */ /* 0x028fea0003c00000 */
.L_x_73:
[----:B------:R-:W-:Y:S01]  /*4150*/  NOP ;  /* 0x0000000000007918 */ /* 0x000fe20000000000 */
[----:B------:R-:W-:Y:S05]  /*4160*/  EXIT ;  /* 0x000000000000794d */ /* 0x000fea0003800000 */
.L_x_55:
[----:B------:R-:W-:-:S09]  /*4170*/  UISETP.NE.OR UP0, UPT, UR18, 0x3, !UP3 ;  /* 0x000000031200788c */ /* 0x000fd2000df05670 */
[----:B------:R-:W-:Y:S05]  /*4180*/  BRA.U UP0, `(.L_x_74) ;  /* 0x0000001100807547 */ /* 0x000fea000b800000 */
[----:B------:R-:W2:Y:S01]  /*4190*/  LDCU.64 UR4, c[0x0][0x888] ;  /* 0x00011100ff0477ac */ /* 0x000ea20008000a00 */
[----:B------:R-:W3:Y:S01]  /*41a0*/  LDC.64 R12, c[0x0][0x348] ;  /* 0x0000d200ff0c7b82 */ /* 0x000ee20000000a00 */
[----:B------:R-:W-:Y:S02]  /*41b0*/  HFMA2 R9, -RZ, RZ, 0, 0 ;  /* 0x00000000ff097431 */ /* 0x000fe400000001ff */
[----:B------:R-:W-:Y:S01]  /*41c0*/  IMAD.MOV.U32 R11, RZ, RZ, 0x1 ;  /* 0x00000001ff0b7424 */ /* 0x000fe200078e00ff */
[----:B------:R-:W4:Y:S01]  /*41d0*/  LDCU UR38, c[0x0][0x370] ;  /* 0x00006e00ff2677ac */ /* 0x000f220008000800 */
[----:B------:R-:W-:Y:S01]  /*41e0*/  IMAD.MOV.U32 R10, RZ, RZ, RZ ;  /* 0x000000ffff0a7224 */ /* 0x000fe200078e00ff */
[----:B------:R-:W-:Y:S01]  /*41f0*/  MOV R3, 0x2000 ;  /* 0x0000200000037802 */ /* 0x000fe20000000f00 */
[----:B------:R-:W4:Y:S01]  /*4200*/  LDCU.128 UR48, c[0x0][0xb10] ;  /* 0x00016200ff3077ac */ /* 0x000f220008000c00 */
[----:B------:R-:W1:Y:S01]  /*4210*/  LDCU UR37, c[0x0][0x374] ;  /* 0x00006e80ff2577ac */ /* 0x000e620008000800 */
[----:B------:R-:W1:Y:S01]  /*4220*/  LDCU.64 UR30, c[0x0][0x890] ;  /* 0x00011200ff1e77ac */ /* 0x000e620008000a00 */
[----:B------:R-:W1:Y:S01]  /*4230*/  LDCU UR15, c[0x0][0xb0c] ;  /* 0x00016180ff0f77ac */ /* 0x000e620008000800 */
[----:B--2---:R-:W-:Y:S01]  /*4240*/  UISETP.NE.U32.AND UP0, UPT, UR4, URZ, UPT ;  /* 0x000000ff0400728c */ /* 0x004fe2000bf05070 */
[----:B------:R-:W2:Y:S01]  /*4250*/  LDCU UR44, c[0x0][0xb20] ;  /* 0x00016400ff2c77ac */ /* 0x000ea20008000800 */
[----:B------:R-:W2:Y:S01]  /*4260*/  LDCU UR4, c[0x0][0xb30] ;  /* 0x00016600ff0477ac */ /* 0x000ea20008000800 */
[----:B------:R-:W-:Y:S01]  /*4270*/  UMOV UR21, 0x400 ;  /* 0x0000040000157882 */ /* 0x000fe20000000000 */
[----:B----4-:R-:W-:-:S02]  /*4280*/  UIMAD.WIDE.U32 UR6, UR38, UR48, URZ ;  /* 0x00000030260672a5 */ /* 0x010fc4000f8e00ff */
[----:B-1----:R-:W-:Y:S02]  /*4290*/  UIMAD.WIDE.U32 UR8, UR37, UR51, URZ ;  /* 0x00000033250872a5 */ /* 0x002fe4000f8e00ff */
[----:B------:R-:W-:Y:S02]  /*42a0*/  ULEA UR21, UR47, UR21, 0x18 ;  /* 0x000000152f157291 */ /* 0x000fe4000f8ec0ff */
[----:B------:R-:W-:Y:S02]  /*42b0*/  USEL UR39, URZ, 0x1, UP6 ;  /* 0x00000001ff277887 */ /* 0x000fe4000b000000 */
[----:B------:R-:W-:Y:S02]  /*42c0*/  UISETP.NE.U32.AND UP6, UPT, UR30, URZ, UPT ;  /* 0x000000ff1e00728c */ /* 0x000fe4000bfc5070 */
[----:B------:R-:W-:Y:S02]  /*42d0*/  UIADD3 UR40, UPT, UPT, UR21, 0x58, URZ ;  /* 0x0000005815287890 */ /* 0x000fe4000fffe0ff */
[----:B------:R-:W-:-:S02]  /*42e0*/  UISETP.NE.AND.EX UP5, UPT, UR5, URZ, UPT, UP0 ;  /* 0x000000ff0500728c */ /* 0x000fc4000bfa5300 */
[----:B------:R-:W-:Y:S01]  /*42f0*/  UISETP.NE.AND UP0, UPT, UR42, 0x1, UPT ;  /* 0x000000012a00788c */ /* 0x000fe2000bf05270 */
[----:B------:R-:W-:Y:S01]  /*4300*/  UMOV UR6, UR7 ;  /* 0x0000000700067c82 */ /* 0x000fe20008000000 */
[----:B------:R-:W-:Y:S01]  /*4310*/  UMOV UR41, UR9 ;  /* 0x0000000900297c82 */ /* 0x000fe20008000000 */
[----:B------:R-:W-:Y:S02]  /*4320*/  UISETP.NE.AND UP0, UPT, UR15, 0x1, UPT ;  /* 0x000000010f00788c */ /* 0x000fe4000bf05270 */
[----:B------:R-:W-:Y:S02]  /*4330*/  UPLOP3.LUT UP4, UPT, UPT, UPT, UPT, 0x40, 0x4 ;  /* 0x000000000004789c */ /* 0x000fe40003f8e870 */
[----:B------:R-:W-:Y:S01]  /*4340*/  UISETP.GE.AND UP2, UPT, UR42, 0x1, UPT ;  /* 0x000000012a00788c */ /* 0x000fe2000bf46270 */
[----:B------:R-:W1:Y:S01]  /*4350*/  LDCU.64 UR22, c[0x0][0xb28] ;  /* 0x00016500ff1677ac */ /* 0x000e620008000a00 */
[----:B------:R-:W-:Y:S02]  /*4360*/  UISETP.NE.AND.EX UP6, UPT, UR31, URZ, UPT, UP6 ;  /* 0x000000ff1f00728c */ /* 0x000fe4000bfc5360 */
[----:B------:R-:W-:-:S02]  /*4370*/  UIADD3 UR33, UPT, UPT, UR21, 0x40, URZ ;  /* 0x0000004015217890 */ /* 0x000fc4000fffe0ff */
[----:B------:R-:W-:Y:S02]  /*4380*/  UIADD3 UR25, UPT, UPT, UR21, 0x48, URZ ;  /* 0x0000004815197890 */ /* 0x000fe4000fffe0ff */
[----:B------:R-:W-:Y:S02]  /*4390*/  UIADD3 UR17, UPT, UPT, UR21, 0x50, URZ ;  /* 0x0000005015117890 */ /* 0x000fe4000fffe0ff */
[----:B------:R-:W-:Y:S02]  /*43a0*/  UPRMT UR40, UR47, 0x654, UR40 ;  /* 0x000006542f287896 */ /* 0x000fe40008000028 */
[----:B------:R-:W-:Y:S02]  /*43b0*/  USHF.R.U32.HI UR43, URZ, UR49, UR6 ;  /* 0x00000031ff2b7299 */ /* 0x000fe40008011606 */
[----:B--2---:R-:W-:Y:S02]  /*43c0*/  USHF.R.U32.HI UR41, URZ, UR44, UR41 ;  /* 0x0000002cff297299 */ /* 0x004fe40008011629 */
[----:B------:R-:W-:-:S02]  /*43d0*/  UISETP.NE.AND UP0, UPT, UR50, 0x1, UPT ;  /* 0x000000013200788c */ /* 0x000fc4000bf05270 */
[----:B---3--:R-:W-:-:S11]  /*43e0*/  UISETP.NE.AND UP3, UPT, UR4, 0x1, UPT ;  /* 0x000000010400788c */ /* 0x008fd6000bf65270 */
.L_x_85:
[C---:B------:R-:W-:Y:S02]  /*43f0*/  LEA R8, R10.reuse, UR21, 0x3 ;  /* 0x000000150a087c11 */ /* 0x040fe4000f8e18ff */
[----:B------:R-:W-:Y:S02]  /*4400*/  SHF.L.U32 R0, R9, 0x1f, RZ ;  /* 0x0000001f09007819 */ /* 0x000fe400000006ff */
[----:B------:R-:W-:Y:S02]  /*4410*/  LEA R4, R10, UR21, 0x4 ;  /* 0x000000150a047c11 */ /* 0x000fe4000f8e20ff */
[----:B--2---:R-:W2:Y:S02]  /*4420*/  SYNCS.PHASECHK.TRANS64.TRYWAIT P0, [R8+URZ+0x90], R0 ;  /* 0x00009000080075a7 */ /* 0x004ea400080011ff */
[----:B--2---:R-:W-:Y:S05]  /*4430*/  @!P0 BRA `(.L_x_75) ;  /* 0x0000005000048947 */ /* 0x004fea0003800000 */
.L_x_165:
[----:B------:R-:W3:Y:S01]  /*4440*/  LDS.128 R4, [R4+0x120] ;  /* 0x0001200004047984 */ /* 0x000ee20000000c00 */
[----:B------:R-:W-:Y:S01]  /*4450*/  UISETP.GE.AND UP0, UPT, UR42, 0x1, UPT ;  /* 0x000000012a00788c */ /* 0x000fe2000bf06270 */
[----:B------:R-:W-:Y:S01]  /*4460*/  @!PT LDS RZ, [RZ] ;  /* 0x00000000fffff984 */ /* 0x000fe20000000800 */
[----:B------:R-:W-:Y:S01]  /*4470*/  @!PT LDS RZ, [RZ] ;  /* 0x00000000fffff984 */ /* 0x000fe20000000800 */
[----:B------:R-:W-:Y:S01]  /*4480*/  @!PT LDS RZ, [RZ] ;  /* 0x00000000fffff984 */ /* 0x000fe20000000800 */
[----:B------:R-:W-:Y:S01]  /*4490*/  @!PT LDS RZ, [RZ] ;  /* 0x00000000fffff984 */ /* 0x000fe20000000800 */
[----:B------:R4:W-:Y:S06]  /*44a0*/  MEMBAR.ALL.CTA ;  /* 0x0000000000007992 */ /* 0x0009ec0000008000 */
[----:B----4-:R-:W4:Y:S01]  /*44b0*/  FENCE.VIEW.ASYNC.S ;  /* 0x00000000000073c6 */ /* 0x010f220000000000 */
[----:B---3--:R-:W-:Y:S11]  /*44c0*/  LOP3.LUT P0, RZ, R6, 0x1, RZ, 0xc0, !PT ;  /* 0x0000000106ff7812 */ /* 0x008ff6000780c0ff */
[----:B------:R-:W-:Y:S02]  /*44d0*/  @!UPT UIADD3 URZ, UPT, UPT, URZ, URZ, URZ ;  /* 0x000000fffffff290 */ /* 0x000fe4000fffe0ff */
[----:B----4-:R-:W-:Y:S01]  /*44e0*/  VOTEU.ANY UP2, P0 ;  /* 0x0000000000ff7886 */ /* 0x010fe20000040100 */
[----:B------:R-:W-:Y:S11]  /*44f0*/  PLOP3.LUT P0, PT, PT, PT, UP2, 0x80, 0x8 ;  /* 0x000000000008781c */ /* 0x000ff60003f0f028 */
[----:B------:R-:W-:Y:S02]  /*4500*/  @!UPT UIADD3 URZ, UPT, UPT, URZ, URZ, URZ ;  /* 0x000000fffffff290 */ /* 0x000fe4000fffe0ff */
[----:B--2---:R-:W-:Y:S02]  /*4510*/  @P0 SHF.R.U32.HI R0, RZ, 0x10, R5 ;  /* 0x00000010ff000819 */ /* 0x004fe40000011605 */
[----:B------:R-:W-:Y:S02]  /*4520*/  @P0 MOV R2, R4 ;  /* 0x0000000400020202 */ /* 0x000fe40000000f00 */
[----:B------:R-:W-:Y:S01]  /*4530*/  @P0 R2UR UR4, R0 ;  /* 0x00000000000402ca */ /* 0x000fe200000e0000 */
[----:B------:R-:W-:Y:S01]  /*4540*/  VIADD R0, R8, 0xa0 ;  /* 0x000000a008007836 */ /* 0x000fe20000000000 */
[----:B------:R-:W-:Y:S02]  /*4550*/  @P0 LOP3.LUT R4, R5, 0xffff, RZ, 0xc0, !PT ;  /* 0x0000ffff05040812 */ /* 0x000fe400078ec0ff */
[----:B------:R-:W-:Y:S02]  /*4560*/  @P0 R2UR UR6, R2 ;  /* 0x00000000020602ca */ /* 0x000fe400000e0000 */
[----:B------:R-:W-:Y:S02]  /*4570*/  PRMT R0, RZ, 0x654, R0 ;  /* 0x00000654ff007816 */ /* 0x000fe40000000000 */
[----:B------:R-:W-:Y:S02]  /*4580*/  @P0 R2UR UR5, R4 ;  /* 0x00000000040502ca */ /* 0x000fe400000e0000 */
[----:B------:R2:W-:Y:S03]  /*4590*/  SYNCS.ARRIVE.TRANS64.RED.A1T0 RZ, [R0+URZ], RZ ;  /* 0x000000ff00ff79a7 */ /* 0x0005e600081004ff */
[----:B------:R-:W-:Y:S04]  /*45a0*/  @UP2 UMOV UR29, UR4 ;  /* 0x00000004001d2c82 */ /* 0x000fe80008000000 */
[----:B------:R-:W-:Y:S04]  /*45b0*/  @UP2 UMOV UR14, UR6 ;  /* 0x00000006000e2c82 */ /* 0x000fe80008000000 */
[----:B------:R-:W-:Y:S01]  /*45c0*/  @UP2 UMOV UR13, UR5 ;  /* 0x00000005000d2c82 */ /* 0x000fe20008000000 */
[----:B------:R-:W-:Y:S05]  /*45d0*/  BRA.U !UP0, `(.L_x_76) ;  /* 0x0000000108c07547 */ /* 0x000fea000b800000 */
[----:B------:R-:W-:Y:S02]  /*45e0*/  UIMAD.WIDE.U32 UR18, UR13, UR51, URZ ;  /* 0x000000330d1272a5 */ /* 0x000fe4000f8e00ff */
[----:B------:R-:W-:Y:S02]  /*45f0*/  UP2UR UR16, UPR, URZ, 0x4 ;  /* 0x00000004ff107883 */ /* 0x000fe40008000000 */
[----:B------:R-:W-:Y:S02]  /*4600*/  UISETP.NE.AND UP2, UPT, UR50, 0x1, UPT ;  /* 0x000000013200788c */ /* 0x000fe4000bf45270 */
[----:B------:R-:W-:Y:S02]  /*4610*/  UIMAD.WIDE.U32 UR26, UR14, UR48, URZ ;  /* 0x000000300e1a72a5 */ /* 0x000fe4000f8e00ff */
[----:B------:R-:W-:Y:S02]  /*4620*/  USEL UR4, UR37, UR41, !UP2 ;  /* 0x0000002925047287 */ /* 0x000fe4000d000000 */
[----:B------:R-:W-:Y:S02]  /*4630*/  UISETP.NE.AND UP0, UPT, UR15, 0x1, UPT ;  /* 0x000000010f00788c */ /* 0x000fe4000bf05270 */
[----:B------:R-:W-:Y:S02]  /*4640*/  UP2UR UR20, UPR, URZ, 0x2 ;  /* 0x00000002ff147883 */ /* 0x000fe40008000000 */
[----:B------:R-:W-:Y:S02]  /*4650*/  UISETP.NE.AND UP1, UPT, UR42, 0x1, UPT ;  /* 0x000000012a00788c */ /* 0x000fe4000bf25270 */
[----:B-1----:R-:W-:Y:S02]  /*4660*/  UIMAD.WIDE.U32 UR8, UR4, UR22, URZ ;  /* 0x00000016040872a5 */ /* 0x002fe4000f8e00ff */
[----:B------:R-:W-:Y:S01]  /*4670*/  USEL UR7, UR38, UR43, !UP0 ;  /* 0x0000002b26077287 */ /* 0x000fe2000c000000 */
[----:B------:R-:W-:Y:S02]  /*4680*/  UMOV UR5, UR19 ;  /* 0x0000001300057c82 */ /* 0x000fe40008000000 */
[----:B------:R-:W-:Y:S02]  /*4690*/  USHF.R.U32.HI UR6, URZ, UR44, UR5 ;  /* 0x0000002cff067299 */ /* 0x000fe40008011605 */
[----:B------:R-:W-:Y:S02]  /*46a0*/  UIMAD.WIDE.U32 UR10, UR7, UR22, URZ ;  /* 0x00000016070a72a5 */ /* 0x000fe4000f8e00ff */
[----:B------:R-:W-:Y:S02]  /*46b0*/  USEL UR6, UR13, UR6, !UP2 ;  /* 0x000000060d067287 */ /* 0x000fe4000d000000 */
[----:B------:R-:W-:Y:S01]  /*46c0*/  UISETP.NE.AND UP2, UPT, UR16, URZ, UPT ;  /* 0x000000ff1000728c */ /* 0x000fe2000bf45270 */
[----:B------:R-:W-:Y:S02]  /*46d0*/  UMOV UR5, UR27 ;  /* 0x0000001b00057c82 */ /* 0x000fe40008000000 */
[----:B------:R-:W-:Y:S03]  /*46e0*/  USHF.R.U32.HI UR12, URZ, UR49, UR5 ;  /* 0x00000031ff0c7299 */ /* 0x000fe60008011605 */
[----:B------:R-:W-:Y:S02]  /*46f0*/  UMOV UR5, UR9 ;  /* 0x0000000900057c82 */ /* 0x000fe40008000000 */
[----:B------:R-:W-:Y:S03]  /*4700*/  @UP1 USHF.R.U32.HI UR4, URZ, UR23, UR5 ;  /* 0x00000017ff041299 */ /* 0x000fe60008011605 */
[----:B------:R-:W-:Y:S01]  /*4710*/  UMOV UR5, UR11 ;  /* 0x0000000b00057c82 */ /* 0x000fe20008000000 */
[----:B------:R-:W-:Y:S02]  /*4720*/  UIMAD UR4, UR42, UR4, URZ ;  /* 0x000000042a0472a4 */ /* 0x000fe4000f8e02ff */
[----:B------:R-:W-:Y:S02]  /*4730*/  @UP1 USHF.R.U32.HI UR7, URZ, UR23, UR5 ;  /* 0x00000017ff071299 */ /* 0x000fe40008011605 */
[----:B------:R-:W-:Y:S02]  /*4740*/  USEL UR5, UR14, UR12, !UP0 ;  /* 0x0000000c0e057287 */ /* 0x000fe4000c000000 */
[----:B------:R-:W-:Y:S02]  /*4750*/  UIMAD.WIDE.U32 UR10, UR6, UR22, URZ ;  /* 0x00000016060a72a5 */ /* 0x000fe4000f8e00ff */
[----:B------:R-:W-:Y:S02]  /*4760*/  UIMAD UR8, UR42, UR7, URZ ;  /* 0x000000072a0872a4 */ /* 0x000fe4000f8e02ff */
[----:B------:R-:W-:Y:S03]  /*4770*/  UISETP.GE.AND UP0, UPT, UR6, UR4, UPT ;  /* 0x000000040600728c */ /* 0x000fe6000bf06270 */
[----:B------:R-:W-:Y:S01]  /*4780*/  UMOV UR4, UR11 ;  /* 0x0000000b00047c82 */ /* 0x000fe20008000000 */
[----:B------:R-:W-:Y:S02]  /*4790*/  UISETP.GE.OR UP0, UPT, UR5, UR8, UP0 ;  /* 0x000000080500728c */ /* 0x000fe40008706670 */
[----:B------:R-:W-:Y:S02]  /*47a0*/  USHF.R.U32.HI UR4, URZ, UR23, UR4 ;  /* 0x00000017ff047299 */ /* 0x000fe40008011604 */
[----:B------:R-:W-:Y:S02]  /*47b0*/  UIMAD.WIDE.U32 UR8, UR5, UR22, URZ ;  /* 0x00000016050872a5 */ /* 0x000fe4000f8e00ff */
[----:B------:R-:W-:Y:S04]  /*47c0*/  USEL UR10, UR6, UR4, !UP1 ;  /* 0x00000004060a7287 */ /* 0x000fe8000c800000 */
[----:B------:R-:W-:Y:S01]  /*47d0*/  UIADD3 UR11, UPT, UPT, -UR10, URZ, URZ ;  /* 0x000000ff0a0b7290 */ /* 0x000fe2000fffe1ff */
[----:B------:R-:W-:Y:S02]  /*47e0*/  @!UP0 UMOV UR4, UR9 ;  /* 0x0000000900048c82 */ /* 0x000fe40008000000 */
[----:B------:R-:W-:Y:S02]  /*47f0*/  @!UP0 USHF.R.U32.HI UR4, URZ, UR23, UR4 ;  /* 0x00000017ff048299 */ /* 0x000fe40008011604 */
[----:B------:R-:W-:Y:S02]  /*4800*/  UIMAD UR8, UR42, UR11, UR6 ;  /* 0x0000000b2a0872a4 */ /* 0x000fe4000f8e0206 */
[----:B------:R-:W-:Y:S02]  /*4810*/  @!UP0 USEL UR4, UR5, UR4, !UP1 ;  /* 0x0000000405048287 */ /* 0x000fe4000c800000 */
[----:B------:R-:W-:Y:S02]  /*4820*/  UISETP.NE.AND UP1, UPT, UR20, URZ, UPT ;  /* 0x000000ff1400728c */ /* 0x000fe4000bf25270 */
[----:B------:R-:W-:Y:S02]  /*4830*/  @!UP0 UIMAD UR8, UR7, UR8, UR4 ;  /* 0x00000008070882a4 */ /* 0x000fe4000f8e0204 */
[----:B------:R-:W-:Y:S02]  /*4840*/  @!UP0 UIADD3 UR9, UPT, UPT, UR10, -UR4, URZ ;  /* 0x800000040a098290 */ /* 0x000fe4000fffe0ff */
[----:B------:R-:W-:Y:S02]  /*4850*/  UIADD3 UR4, UPT, UPT, -UR5, URZ, URZ ;  /* 0x000000ff05047290 */ /* 0x000fe4000fffe1ff */
[----:B------:R-:W-:Y:S02]  /*4860*/  UIADD3 UR7, UPT, UPT, -UR6, URZ, URZ ;  /* 0x000000ff06077290 */ /* 0x000fe4000fffe1ff */
[----:B------:R-:W-:Y:S02]  /*4870*/  @!UP0 UIMAD UR6, UR9, UR42, UR5 ;  /* 0x0000002a090682a4 */ /* 0x000fe4000f8e0205 */
[----:B------:R-:W-:Y:S02]  /*4880*/  UIMAD UR14, UR15, UR4, UR14 ;  /* 0x000000040f0e72a4 */ /* 0x000fe4000f8e020e */
[----:B------:R-:W-:Y:S01]  /*4890*/  UIMAD UR13, UR50, UR7, UR13 ;  /* 0x00000007320d72a4 */ /* 0x000fe2000f8e020d */
[----:B------:R-:W-:Y:S02]  /*48a0*/  @!UP0 UMOV UR5, UR8 ;  /* 0x0000000800058c82 */ /* 0x000fe40008000000 */
[----:B------:R-:W-:Y:S02]  /*48b0*/  UIMAD UR14, UR5, UR15, UR14 ;  /* 0x0000000f050e72a4 */ /* 0x000fe4000f8e020e */
[----:B------:R-:W-:Y:S11]  /*48c0*/  UIMAD UR13, UR6, UR50, UR13 ;  /* 0x00000032060d72a4 */ /* 0x000ff6000f8e020d */
[----:B------:R-:W-:Y:S01]  /*48d0*/  @!UPT UIADD3 URZ, UPT, UPT, URZ, URZ, URZ ;  /* 0x000000fffffff290 */ /* 0x000fe2000fffe0ff */
.L_x_76:
[----:B------:R-:W3:Y:S01]  /*48e0*/  @!UP3 LDCU.128 UR8, c[0x0][0xb10] ;  /* 0x00016200ff08b7ac */ /* 0x000ee20008000c00 */
[----:B------:R-:W-:Y:S02]  /*48f0*/  ISETP.NE.U32.AND P0, PT, RZ, UR30, PT ;  /* 0x0000001eff007c0c */ /* 0x000fe4000bf05070 */
[----:B------:R-:W-:Y:S02]  /*4900*/  SHF.L.U32 R4, R11, 0x1f, RZ ;  /* 0x0000001f0b047819 */ /* 0x000fe400000006ff */
[----:B------:R-:W-:Y:S01]  /*4910*/  ISETP.NE.AND.EX P0, PT, RZ, UR31, PT, P0 ;  /* 0x0000001fff007c0c */ /* 0x000fe2000bf05300 */
[----:B------:R-:W4:Y:S01]  /*4920*/  @!UP3 LDCU UR5, c[0x0][0xb0c] ;  /* 0x00016180ff05b7ac */ /* 0x000f220008000800 */
[----:B------:R-:W-:Y:S02]  /*4930*/  USHF.L.U32 UR35, UR24, 0x6, URZ ;  /* 0x0000000618237899 */ /* 0x000fe400080006ff */
[----:B------:R-:W-:Y:S02]  /*4940*/  USHF.L.U32 UR34, UR28, 0x7, URZ ;  /* 0x000000071c227899 */ /* 0x000fe400080006ff */
[----:B---3--:R-:W-:Y:S07]  /*4950*/  UIMAD.WIDE.U32 UR6, UR14, UR8, URZ ;  /* 0x000000080e0672a5 */ /* 0x008fee000f8e00ff */
[----:B------:R-:W-:Y:S01]  /*4960*/  @!UP3 UMOV UR4, UR7 ;  /* 0x000000070004bc82 */ /* 0x000fe20008000000 */
[----:B----4-:R-:W-:Y:S02]  /*4970*/  @!UP3 UISETP.NE.AND UP0, UPT, UR5, 0x1, UPT ;  /* 0x000000010500b88c */ /* 0x010fe4000bf05270 */
[----:B------:R-:W-:Y:S02]  /*4980*/  @!UP3 USHF.R.U32.HI UR4, URZ, UR9, UR4 ;  /* 0x00000009ff04b299 */ /* 0x000fe40008011604 */
[----:B------:R-:W-:Y:S02]  /*4990*/  UIMAD.WIDE.U32 UR6, UR13, UR11, URZ ;  /* 0x0000000b0d0672a5 */ /* 0x000fe4000f8e00ff */
[----:B------:R-:W-:Y:S02]  /*49a0*/  @!UP3 USEL UR8, UR14, UR4, !UP0 ;  /* 0x000000040e08b287 */ /* 0x000fe4000c000000 */
[----:B------:R-:W-:Y:S03]  /*49b0*/  @!UP3 UISETP.NE.AND UP0, UPT, UR10, 0x1, UPT ;  /* 0x000000010a00b88c */ /* 0x000fe6000bf05270 */
[----:B------:R-:W-:Y:S02]  /*49c0*/  @!UP3 UMOV UR6, UR7 ;  /* 0x000000070006bc82 */ /* 0x000fe40008000000 */
[----:B------:R-:W3:Y:S02]  /*49d0*/  @!UP3 LDCU UR4, c[0x0][0xb20] ;  /* 0x00016400ff04b7ac */ /* 0x000ee40008000800 */
[----:B---3--:R-:W-:Y:S04]  /*49e0*/  @!UP3 USHF.R.U32.HI UR6, URZ, UR4, UR6 ;  /* 0x00000004ff06b299 */ /* 0x008fe80008011606 */
[----:B------:R-:W-:Y:S04]  /*49f0*/  @!UP3 USEL UR6, UR13, UR6, !UP0 ;  /* 0x000000060d06b287 */ /* 0x000fe8000c000000 */
[----:B------:R-:W-:Y:S02]  /*4a00*/  @!UP3 UIADD3 UR4, UPT, UPT, -UR8, UR6, URZ ;  /* 0x000000060804b290 */ /* 0x000fe4000fffe1ff */
[----:B------:R-:W-:Y:S02]  /*4a10*/  @!UP3 UIADD3 UR6, UPT, UPT, UR8, -UR6, URZ ;  /* 0x800000060806b290 */ /* 0x000fe4000fffe0ff */
[----:B------:R-:W-:Y:S02]  /*4a20*/  @!UP3 UIMAD UR14, UR4, UR5, UR14 ;  /* 0x00000005040eb2a4 */ /* 0x000fe4000f8e020e */
[----:B------:R-:W-:Y:S01]  /*4a30*/  @!UP3 UIMAD UR13, UR6, UR10, UR13 ;  /* 0x0000000a060db2a4 */ /* 0x000fe2000f8e020d */
[----:B------:R-:W-:Y:S11]  /*4a40*/  BRA.U UP4, `(.L_x_77) ;  /* 0x0000000104107547 */ /* 0x000ff6000b800000 */
[----:B------:R-:W-:Y:S04]  /*4a50*/  MOV R2, UR39 ;  /* 0x0000002700027c02 */ /* 0x000fe80008000f00 */
[----:B------:R-:W-:Y:S04]  /*4a60*/  SHF.L.U32 R2, R2, 0x1f, RZ ;  /* 0x0000001f02027819 */ /* 0x000fe800000006ff */
[----:B------:R-:W3:Y:S02]  /*4a70*/  SYNCS.PHASECHK.TRANS64.TRYWAIT P1, [UR21+0x88], R2 ;  /* 0x00008802ff0075a7 */ /* 0x000ee40008021115 */
[----:B---3--:R-:W-:Y:S05]  /*4a80*/  @!P1 BRA `(.L_x_78) ;  /* 0x0000004800849947 */ /* 0x008fea0003800000 */
.L_x_77:
[----:B------:R-:W-:Y:S05]  /*4a90*/  BRA.U !UP6, `(.L_x_79) ;  /* 0x000000010e387547 */ /* 0x000fea000b800000 */
[----:B------:R-:W-:Y:S01]  /*4aa0*/  UPLOP3.LUT UP1, UPT, UPT, UPT, UP5, 0x80, 0x8 ;  /* 0x000000000008789c */ /* 0x000fe20003f2f050 */
[----:B--2---:R-:W-:Y:S01]  /*4ab0*/  HFMA2 R0, -RZ, RZ, 0, 5.9604644775390625e-08 ;  /* 0x00000001ff007431 */ /* 0x004fe200000001ff */
[----:B------:R-:W2:Y:S01]  /*4ac0*/  LDCU.64 UR8, c[0x0][0x358] ;  /* 0x00006b00ff0877ac */ /* 0x000ea20008000a00 */
[----:B------:R-:W-:Y:S03]  /*4ad0*/  IMAD.MOV.U32 R53, RZ, RZ, 0x1 ;  /* 0x00000001ff357424 */ /* 0x000fe600078e00ff */
[----:B------:R-:W-:Y:S05]  /*4ae0*/  PLOP3.LUT P1, PT, PT, PT, UP1, 0x80, 0x8 ;  /* 0x000000000008781c */ /* 0x000fea0003f2f018 */
[----:B------:R-:W3:Y:S01]  /*4af0*/  @UP1 LDCU.64 UR4, c[0x0][0x888] ;  /* 0x00011100ff0417ac */ /* 0x000ee20008000a00 */
[----:B------:R-:W-:Y:S07]  /*4b00*/  @UP1 UIMAD UR6, UR36, UR30, URZ ;  /* 0x0000001e240612a4 */ /* 0x000fee000f8e02ff */
[----:B------:R-:W-:Y:S01]  /*4b10*/  @!P1 PRMT R53, R0, 0x7610, R53 ;  /* 0x0000761000359816 */ /* 0x000fe20000000035 */
[----:B---3--:R-:W-:Y:S06]  /*4b20*/  @UP1 UIMAD.WIDE UR4, UR6, 0x4, UR4 ;  /* 0x00000004060418a5 */ /* 0x008fec000f8e0204 */
[----:B------:R-:W-:Y:S01]  /*4b30*/  IMAD.U32 R6, RZ, RZ, UR4 ;  /* 0x00000004ff067e24 */ /* 0x000fe2000f8e00ff */
[----:B------:R-:W-:Y:S04]  /*4b40*/  MOV R7, UR5 ;  /* 0x0000000500077c02 */ /* 0x000fe80008000f00 */
[----:B------:R-:W3:Y:S01]  /*4b50*/  @!UP1 LDCU UR4, c[0x0][0x880] ;  /* 0x00011000ff0497ac */ /* 0x000ee20008000800 */
[----:B--2--5:R4:W5:Y:S02]  /*4b60*/  @P1 LDG.E R27, desc[UR8][R6.64] ;  /* 0x00000008061b1981 */ /* 0x024964000c1e1900 */
[----:B---34-:R-:W-:Y:S07]  /*4b70*/  @!P1 IMAD.U32 R27, RZ, RZ, UR4 ;  /* 0x00000004ff1b9e24 */ /* 0x018fee000f8e00ff */
.L_x_79:
[----:B-----5:R-:W-:Y:S01]  /*4b80*/  @!P0 FSETP.EQ.AND P2, PT, R27, RZ, PT ;  /* 0x000000ff1b00820b */ /* 0x020fe20003f42000 */
[----:B------:R-:W-:Y:S01]  /*4b90*/  @!UPT UIADD3 URZ, UPT, UPT, URZ, URZ, URZ ;  /* 0x000000fffffff290 */ /* 0x000fe2000fffe0ff */
[----:B------:R-:W-:Y:S11]  /*4ba0*/  @!P0 BRA `(.L_x_80) ;  /* 0x0000000000148947 */ /* 0x000ff60003800000 */
[----:B------:R-:W-:Y:S02]  /*4bb0*/  LOP3.LUT P0, RZ, R53, 0xff, RZ, 0xc0, !PT ;  /* 0x000000ff35ff7812 */ /* 0x000fe4000780c0ff */
[----:B------:R-:W-:Y:S04]  /*4bc0*/  PLOP3.LUT P2, PT, PT, PT, UP1, 0x80, 0x8 ;  /* 0x000000000008781c */ /* 0x000fe80003f4f018 */
[----:B------:R-:W-:Y:S07]  /*4bd0*/  PLOP3.LUT P2, PT, P2, PT, PT, 0x8, 0x80 ;  /* 0x000000000080781c */ /* 0x000fee000174e170 */
[----:B------:R-:W-:Y:S11]  /*4be0*/  @P0 FSETP.EQ.AND P2, PT, R27, RZ, PT ;  /* 0x000000ff1b00020b */ /* 0x000ff60003f42000 */
[----:B------:R-:W-:Y:S02]  /*4bf0*/  @!UPT UIADD3 URZ, UPT, UPT, URZ, URZ, URZ ;  /* 0x000000fffffff290 */ /* 0x000fe4000fffe0ff */
.L_x_80:
[----:B------:R-:W3:Y:S01]  /*4c00*/  SYNCS.PHASECHK.TRANS64.TRYWAIT P0, [UR21+0x60], R4 ;  /* 0x00006004ff0075a7 */ /* 0x000ee20008001115 */
[----:B------:R-:W-:Y:S04]  /*4c10*/  ELECT P1, URZ, PT ;  /* 0x0000000000ff782f */ /* 0x000fe80003820000 */
[----:B------:R-:W-:Y:S01]  /*4c20*/  PLOP3.LUT P1, PT, P2, P1, PT, 0xf2, 0x2f ;  /* 0x00000000002f781c */ /* 0x000fe20001723e72 */
[----:B------:R-:W-:Y:S01]  /*4c30*/  @!UPT UIADD3 URZ, UPT, UPT, URZ, URZ, URZ ;  /* 0x000000fffffff290 */ /* 0x000fe2000fffe0ff */
[----:B---3--:R-:W-:Y:S11]  /*4c40*/  @!P0 BRA `(.L_x_81) ;  /* 0x00000048002c8947 */ /* 0x008ff60003800000 */
.L_x_168:
[----:B--2---:R-:W-:Y:S01]  /*4c50*/  @!P1 IADD3 R2, P0, PT, R12, 0x580, RZ ;  /* 0x000005800c029810 */ /* 0x004fe20007f1e0ff */
[----:B------:R-:W-:Y:S01]  /*4c60*/  VOTEU.ALL UP0, P1 ;  /* 0x0000000000ff7886 */ /* 0x000fe20000800000 */
[----:B------:R-:W-:Y:S01]  /*4c70*/  UMOV UR6, 0x0 ;  /* 0x0000000000067882 */ /* 0x000fe20000000000 */
[----:B------:R-:W-:Y:S01]  /*4c80*/  UMOV UR7, 0x10000000 ;  /* 0x1000000000077882 */ /* 0x000fe20000000000 */
[----:B------:R-:W-:Y:S01]  /*4c90*/  @!P1 R2UR UR5, R2 ;  /* 0x00000000020592ca */ /* 0x000fe200000e0000 */
[----:B------:R-:W-:Y:S01]  /*4ca0*/  @!P1 IMAD.X R0, RZ, RZ, R13, P0 ;  /* 0x000000ffff009224 */ /* 0x000fe200000e060d */
[----:B------:R-:W-:Y:S01]  /*4cb0*/  @!UP0 UIADD3 UR32, UPT, UPT, UR21, 0x400, URZ ;  /* 0x0000040015208890 */ /* 0x000fe2000fffe0ff */
[----:B------:R-:W-:Y:S03]  /*4cc0*/  VOTEU.ALL UP0, P1 ;  /* 0x0000000000ff7886 */ /* 0x000fe60000800000 */
[----:B------:R-:W-:Y:S01]  /*4cd0*/  @!P1 R2UR UR4, R0 ;  /* 0x00000000000492ca */ /* 0x000fe200000e0000 */
[----:B------:R-:W-:Y:S06]  /*4ce0*/  @!P1 IMAD.MOV.U32 R0, RZ, RZ, 0x2000 ;  /* 0x00002000ff009424 */ /* 0x000fec00078e00ff */
[----:B------:R-:W-:Y:S06]  /*4cf0*/  IMAD.U32 R6, RZ, RZ, UR5 ;  /* 0x00000005ff067e24 */ /* 0x000fec000f8e00ff */
[----:B------:R-:W-:Y:S01]  /*4d00*/  IMAD.U32 R7, RZ, RZ, UR4 ;  /* 0x00000004ff077e24 */ /* 0x000fe2000f8e00ff */
[----:B------:R-:W-:Y:S04]  /*4d10*/  @!P1 R2UR UR4, R6 ;  /* 0x00000000060492ca */ /* 0x000fe800000e0000 */
[----:B------:R-:W-:Y:S11]  /*4d20*/  @!P1 R2UR UR5, R7 ;  /* 0x00000000070592ca */ /* 0x000ff600000e0000 */
[----:B------:R-:W-:Y:S02]  /*4d30*/  @!UPT UIADD3 URZ, UPT, UPT, URZ, URZ, URZ ;  /* 0x000000fffffff290 */ /* 0x000fe4000fffe0ff */
[----:B------:R2:W-:Y:S01]  /*4d40*/  @!UP0 UTMALDG.3D [UR32], [UR4], desc[UR6] ;  /* 0x00000620040085b4 */ /* 0x0005e20008011000 */
[----:B------:R3:W-:Y:S01]  /*4d50*/  @!P1 SYNCS.ARRIVE.TRANS64.RED.A0TR RZ, [UR21+0x40], R0 ;  /* 0x00004000ffff99a7 */ /* 0x0007e20008300415 */
[----:B--2---:R-:W-:Y:S09]  /*4d60*/  UPRMT UR4, UR47, 0x654, UR33 ;  /* 0x000006542f047896 */ /* 0x004ff20008000021 */
[----:B------:R-:W-:Y:S01]  /*4d70*/  SYNCS.ARRIVE.TRANS64.RED.A1T0 RZ, [UR4], RZ ;  /* 0x000000ffffff79a7 */ /* 0x000fe20008100404 */
[----:B------:R-:W2:Y:S02]  /*4d80*/  SYNCS.PHASECHK.TRANS64.TRYWAIT P0, [UR21+0x68], R4 ;  /* 0x00006804ff0075a7 */ /* 0x000ea40008001115 */
[----:B--23--:R-:W-:Y:S05]  /*4d90*/  @!P0 BRA `(.L_x_82) ;  /* 0x0000004400f08947 */ /* 0x00cfea0003800000 */
.L_x_170:
[----:B------:R-:W-:Y:S01]  /*4da0*/  @!P1 IADD3 R2, P0, PT, R12, 0x580, RZ ;  /* 0x000005800c029810 */ /* 0x000fe20007f1e0ff */
[----:B------:R-:W-:Y:S01]  /*4db0*/  VOTEU.ALL UP0, P1 ;  /* 0x0000000000ff7886 */ /* 0x000fe20000800000 */
[----:B------:R-:W-:Y:S01]  /*4dc0*/  UMOV UR6, 0x0 ;  /* 0x0000000000067882 */ /* 0x000fe20000000000 */
[----:B------:R-:W-:Y:S01]  /*4dd0*/  UMOV UR7, 0x10000000 ;  /* 0x1000000000077882 */ /* 0x000fe20000000000 */
[----:B------:R-:W-:Y:S01]  /*4de0*/  @!P1 R2UR UR5, R2 ;  /* 0x00000000020592ca */ /* 0x000fe200000e0000 */
[----:B--2---:R-:W-:Y:S01]  /*4df0*/  @!P1 IMAD.X R0, RZ, RZ, R13, P0 ;  /* 0x000000ffff009224 */ /* 0x004fe200000e060d */
[----:B------:R-:W-:Y:S02]  /*4e00*/  @!UP0 UIADD3 UR26, UPT, UPT, UR34, 0x20, URZ ;  /* 0x00000020221a8890 */ /* 0x000fe4000fffe0ff */
[----:B------:R-:W-:Y:S02]  /*4e10*/  @!UP0 UIADD3 UR24, UPT, UPT, UR21, 0x2400, URZ ;  /* 0x0000240015188890 */ /* 0x000fe4000fffe0ff */
[----:B------:R-:W-:Y:S01]  /*4e20*/  @!P1 R2UR UR4, R0 ;  /* 0x00000000000492ca */ /* 0x000fe200000e0000 */
[----:B------:R-:W-:Y:S01]  /*4e30*/  VOTEU.ALL UP0, P1 ;  /* 0x0000000000ff7886 */ /* 0x000fe20000800000 */
[----:B------:R-:W-:Y:S01]  /*4e40*/  UMOV UR27, UR35 ;  /* 0x00000023001b7c82 */ /* 0x000fe20008000000 */
[----:B------:R-:W-:Y:S01]  /*4e50*/  UMOV UR28, UR36 ;  /* 0x00000024001c7c82 */ /* 0x000fe20008000000 */
[----:B------:R-:W-:Y:S03]  /*4e60*/  @!P1 IMAD.MOV.U32 R0, RZ, RZ, 0x2000 ;  /* 0x00002000ff009424 */ /* 0x000fe600078e00ff */
        /* <DEDUP_REMOVED lines=11> */
.L_x_172:
[----:B------:R-:W-:Y:S01]  /*4f20*/  @!P1 IADD3 R2, P0, PT, R12, 0x580, RZ ;  /* 0x000005800c029810 */ /* 0x000fe20007f1e0ff */
[----:B------:R-:W-:Y:S01]  /*4f30*/  VOTEU.ALL UP0, P1 ;  /* 0x0000000000ff7886 */ /* 0x000fe20000800000 */
[----:B------:R-:W-:Y:S01]  /*4f40*/  UMOV UR6, 0x0 ;  /* 0x0000000000067882 */ /* 0x000fe20000000000 */
[----:B------:R-:W-:Y:S01]  /*4f50*/  UMOV UR7, 0x10000000 ;  /* 0x1000000000077882 */ /* 0x000fe20000000000 */
[----:B------:R-:W-:Y:S01]  /*4f60*/  @!P1 R2UR UR5, R2 ;  /* 0x00000000020592ca */ /* 0x000fe200000e0000 */
[----:B--2---:R-:W-:Y:S01]  /*4f70*/  @!P1 IMAD.X R0, RZ, RZ, R13, P0 ;  /* 0x000000ffff009224 */ /* 0x004fe200000e060d */
[----:B------:R-:W-:Y:S01]  /*4f80*/  @!UP0 UIADD3 UR18, UPT, UPT, UR34, 0x40, URZ ;  /* 0x0000004022128890 */ /* 0x000fe2000fffe0ff */
[----:B------:R-:W-:Y:S01]  /*4f90*/  VIADD R10, R10, 0x1 ;  /* 0x000000010a0a7836 */ /* 0x000fe20000000000 */
        /* <DEDUP_REMOVED lines=17> */
.L_x_174:
[----:B------:R-:W-:Y:S01]  /*50b0*/  @!P1 IADD3 R2, P0, PT, R12, 0x580, RZ ;  /* 0x000005800c029810 */ /* 0x000fe20007f1e0ff */
[----:B------:R-:W-:Y:S01]  /*50c0*/  VOTEU.ALL UP0, P1 ;  /* 0x0000000000ff7886 */ /* 0x000fe20000800000 */
[----:B------:R-:W-:Y:S01]  /*50d0*/  UMOV UR6, 0x0 ;  /* 0x0000000000067882 */ /* 0x000fe20000000000 */
[----:B------:R-:W-:Y:S01]  /*50e0*/  UMOV UR7, 0x10000000 ;  /* 0x1000000000077882 */ /* 0x000fe20000000000 */
[----:B------:R-:W-:Y:S01]  /*50f0*/  @!P1 R2UR UR5, R2 ;  /* 0x00000000020592ca */ /* 0x000fe200000e0000 */
[----:B--2---:R-:W-:Y:S01]  /*5100*/  @!P1 IMAD.X R0, RZ, RZ, R13, P0 ;  /* 0x000000ffff009224 */ /* 0x004fe200000e060d */
[----:B------:R-:W-:Y:S01]  /*5110*/  @!UP0 UIADD3 UR10, UPT, UPT, UR34, 0x60, URZ ;  /* 0x00000060220a8890 */ /* 0x000fe2000fffe0ff */
[----:B------:R-:W-:Y:S01]  /*5120*/  R2UR UR16, R55 ;  /* 0x00000000371072ca */ /* 0x000fe200000e0000 */
[----:B------:R-:W-:Y:S01]  /*5130*/  @!UP0 UIADD3 UR8, UPT, UPT, UR21, 0x6400, URZ ;  /* 0x0000640015088890 */ /* 0x000fe2000fffe0ff */
[----:B------:R-:W-:Y:S01]  /*5140*/  ISETP.NE.AND P0, PT, R10, 0x2, PT ;  /* 0x000000020a00780c */ /* 0x000fe20003f05270 */
[----:B------:R-:W-:Y:S01]  /*5150*/  @!UP0 UIADD3 UR9, UPT, UPT, UR21, 0x58, URZ ;  /* 0x0000005815098890 */ /* 0x000fe2000fffe0ff */
[----:B------:R-:W-:Y:S01]  /*5160*/  @!P1 R2UR UR4, R0 ;  /* 0x00000000000492ca */ /* 0x000fe200000e0000 */
[----:B------:R-:W-:Y:S01]  /*5170*/  VOTEU.ALL UP0, P1 ;  /* 0x0000000000ff7886 */ /* 0x000fe20000800000 */
[----:B------:R-:W-:Y:S01]  /*5180*/  UMOV UR11, UR35 ;  /* 0x00000023000b7c82 */ /* 0x000fe20008000000 */
[----:B------:R-:W-:Y:S01]  /*5190*/  UMOV UR12, UR36 ;  /* 0x00000024000c7c82 */ /* 0x000fe20008000000 */
[----:B------:R-:W-:Y:S01]  /*51a0*/  SEL R0, RZ, 0x1, P0 ;  /* 0x00000001ff007807 */ /* 0x000fe20000000000 */
[----:B------:R-:W-:Y:S01]  /*51b0*/  UIADD3 UR24, UPT, UPT, UR14, UR63, URZ ;  /* 0x0000003f0e187290 */ /* 0x000fe2000fffe0ff */
[----:B------:R-:W-:Y:S01]  /*51c0*/  IMAD.U32 R4, RZ, RZ, UR5 ;  /* 0x00000005ff047e24 */ /* 0x000fe2000f8e00ff */
[----:B------:R-:W-:Y:S01]  /*51d0*/  LOP3.LUT R11, R11, 0x1, RZ, 0x3c, !PT ;  /* 0x000000010b0b7812 */ /* 0x000fe200078e3cff */
[----:B------:R-:W-:Y:S01]  /*51e0*/  UMOV UR36, UR29 ;  /* 0x0000001d00247c82 */ /* 0x000fe20008000000 */
[----:B------:R-:W-:Y:S01]  /*51f0*/  LOP3.LUT R9, R9, R0, RZ, 0x3c, !PT ;  /* 0x0000000009097212 */ /* 0x000fe200078e3cff */
[----:B------:R-:W-:Y:S01]  /*5200*/  UIADD3 UR28, UPT, UPT, UR13, UR16, URZ ;  /* 0x000000100d1c7290 */ /* 0x000fe2000fffe0ff */
[----:B------:R-:W-:Y:S01]  /*5210*/  SEL R10, R10, RZ, P0 ;  /* 0x000000ff0a0a7207 */ /* 0x000fe20000000000 */
[----:B------:R-:W-:Y:S01]  /*5220*/  UPLOP3.LUT UP4, UPT, UPT, UPT, UPT, 0x80, 0x8 ;  /* 0x000000000008789c */ /* 0x000fe20003f8f070 */
[----:B------:R-:W-:Y:S01]  /*5230*/  IMAD.U32 R5, RZ, RZ, UR4 ;  /* 0x00000004ff057e24 */ /* 0x000fe2000f8e00ff */
[----:B------:R-:W-:Y:S04]  /*5240*/  @!P1 R2UR UR4, R4 ;  /* 0x00000000040492ca */ /* 0x000fe800000e0000 */
[----:B------:R-:W-:Y:S11]  /*5250*/  @!P1 R2UR UR5, R5 ;  /* 0x00000000050592ca */ /* 0x000ff600000e0000 */
[----:B------:R-:W-:Y:S02]  /*5260*/  @!UPT UIADD3 URZ, UPT, UPT, URZ, URZ, URZ ;  /* 0x000000fffffff290 */ /* 0x000fe4000fffe0ff */
[----:B------:R2:W-:Y:S01]  /*5270*/  @!UP0 UTMALDG.3D [UR8], [UR4], desc[UR6] ;  /* 0x00000608040085b4 */ /* 0x0005e20008011000 */
[----:B------:R2:W-:Y:S01]  /*5280*/  @!P1 SYNCS.ARRIVE.TRANS64.RED.A0TR RZ, [UR21+0x58], R3 ;  /* 0x00005803ffff99a7 */ /* 0x0005e20008300415 */
[----:B------:R-:W-:Y:S01]  /*5290*/  SYNCS.ARRIVE.TRANS64.RED.A1T0 RZ, [UR40], RZ ;  /* 0x000000ffffff79a7 */ /* 0x000fe20008100428 */
[----:B------:R-:W-:Y:S05]  /*52a0*/  BRA.U UP2, `(.L_x_85) ;  /* 0xfffffff102507547 */ /* 0x000fea000b83ffff */
[----:B------:R-:W-:-:S04]  /*52b0*/  SHF.L.U32 R2, R11, 0x1f, RZ ;  /* 0x0000001f0b027819 */ /* 0x000fc800000006ff */
[----:B------:R-:W3:Y:S02]  /*52c0*/  SYNCS.PHASECHK.TRANS64.TRYWAIT P0, [UR21+0x60], R2 ;  /* 0x00006002ff0075a7 */ /* 0x000ee40008001115 */
[----:B---3--:R-:W-:Y:S05]  /*52d0*/  @!P0 BRA `(.L_x_86) ;  /* 0x0000004000e88947 */ /* 0x008fea0003800000 */
.L_x_176:
[----:B------:R-:W4:Y:S02]  /*52e0*/  SYNCS.PHASECHK.TRANS64.TRYWAIT P0, [UR21+0x68], R2 ;  /* 0x00006802ff0075a7 */ /* 0x000f240008001115 */
[----:B----4-:R-:W-:Y:S05]  /*52f0*/  @!P0 BRA `(.L_x_87) ;  /* 0x0000004000f88947 */ /* 0x010fea0003800000 */
.L_x_178:
[----:B------:R-:W4:Y:S02]  /*5300*/  SYNCS.PHASECHK.TRANS64.TRYWAIT P0, [UR21+0x70], R2 ;  /* 0x00007002ff0075a7 */ /* 0x000f240008001115 */
[----:B----4-:R-:W-:Y:S05]  /*5310*/  @!P0 BRA `(.L_x_88) ;  /* 0x0000004400088947 */ /* 0x010fea0003800000 */
.L_x_180:
[----:B---3--:R-:W-:-:S07]  /*5320*/  MOV R0, UR21 ;  /* 0x0000001500007c02 */ /* 0x008fce0008000f00 */
.L_x_89:
[----:B---3--:R-:W-:-:S04]  /*5330*/  SHF.L.U32 R2, R11, 0x1f, RZ ;  /* 0x0000001f0b027819 */ /* 0x008fc800000006ff */
[----:B------:R3:W4:Y:S03]  /*5340*/  SYNCS.PHASECHK.TRANS64.TRYWAIT P0, [R0+URZ+0x78], R2 ;  /* 0x00007802000075a7 */ /* 0x00072600080011ff */
[----:B----4-:R-:W-:Y:S05]  /*5350*/  @!P0 NANOSLEEP.SYNCS 0x989680 ;  /* 0x009896800000895d */ /* 0x010fea0003900000 */
[----:B------:R-:W4:Y:S02]  /*5360*/  @!P0 SYNCS.PHASECHK.TRANS64 P0, [R0+URZ+0x78], R2 ;  /* 0x00007802000085a7 */ /* 0x000f2400080010ff */
[----:B-12-4-:R-:W-:Y:S05]  /*5370*/  @P0 EXIT ;  /* 0x000000000000094d */ /* 0x016fea0003800000 */
[----:B------:R-:W-:Y:S05]  /*5380*/  BRA `(.L_x_89) ;  /* 0xfffffffc00e87947 */ /* 0x000fea000383ffff */
.L_x_74:
[----:B------:R-:W-:-:S06]  /*5390*/  UISETP.GE.AND UP0, UPT, UR18, 0x4, UPT ;  /* 0x000000041200788c */ /* 0x000fcc000bf06270 */
[----:B------:R-:W-:-:S13]  /*53a0*/  PLOP3.LUT P0, PT, PT, PT, UP0, 0x80, 0x8 ;  /* 0x000000000008781c */ /* 0x000fda0003f0f008 */
[----:B-1----:R-:W-:Y:S05]  /*53b0*/  @!P0 EXIT ;  /* 0x000000000000894d */ /* 0x002fea0003800000 */
[----:B------:R-:W-:Y:S01]  /*53c0*/  BAR.SYNC.DEFER_BLOCKING 0x6, 0xa0 ;  /* 0x0182800000007b1d */ /* 0x000fe20000010000 */
[C---:B------:R-:W-:Y:S01]  /*53d0*/  IMAD.SHL.U32 R6, R65.reuse, 0x20, RZ ;  /* 0x0000002041067824 */ /* 0x040fe200078e00ff */
[C---:B------:R-:W-:Y:S01]  /*53e0*/  R2P PR, R65.reuse, 0x6 ;  /* 0x0000000641007804 */ /* 0x040fe20000000000 */
[C---:B------:R-:W-:Y:S01]  /*53f0*/  IMAD.SHL.U32 R2, R65.reuse, 0x4, RZ ;  /* 0x0000000441027824 */ /* 0x040fe200078e00ff */
[----:B------:R-:W-:Y:S01]  /*5400*/  CS2R R60, SRZ ;  /* 0x00000000003c7805 */ /* 0x000fe2000001ff00 */
[C---:B------:R-:W-:Y:S01]  /*5410*/  IMAD.U32 R23, R65.reuse, 0x10000, RZ ;  /* 0x0001000041177824 */ /* 0x040fe200078e00ff */
[----:B------:R-:W-:Y:S01]  /*5420*/  UMOV UR44, 0x400 ;  /* 0x00000400002c7882 */ /* 0x000fe20000000000 */
[----:B------:R-:W1:Y:S01]  /*5430*/  LDCU.64 UR4, c[0x0][0x890] ;  /* 0x00011200ff0477ac */ /* 0x000e620008000a00 */
[----:B------:R-:W2:Y:S01]  /*5440*/  LDC.64 R50, c[0x0][0x8b0] ;  /* 0x00022c00ff327b82 */ /* 0x000ea20000000a00 */
[C---:B------:R-:W-:Y:S01]  /*5450*/  LOP3.LUT R3, R6.reuse, 0xe0, RZ, 0xc0, !PT ;  /* 0x000000e006037812 */ /* 0x040fe200078ec0ff */
[----:B------:R-:W-:Y:S01]  /*5460*/  IMAD.SHL.U32 R52, R65, 0x10, RZ ;  /* 0x0000001041347824 */ /* 0x000fe200078e00ff */
[----:B------:R-:W-:Y:S01]  /*5470*/  ULEA UR44, UR47, UR44, 0x18 ;  /* 0x0000002c2f2c7291 */ /* 0x000fe2000f8ec0ff */
[----:B------:R-:W-:Y:S01]  /*5480*/  LOP3.LUT R6, R6, 0x100, RZ, 0xc0, !PT ;  /* 0x0000010006067812 */ /* 0x000fe200078ec0ff */
[----:B------:R-:W-:Y:S01]  /*5490*/  IMAD.MOV.U32 R64, RZ, RZ, 0x10 ;  /* 0x00000010ff407424 */ /* 0x000fe200078e00ff */
[----:B------:R-:W-:Y:S01]  /*54a0*/  LOP3.LUT R2, R3, 0x1c, R2, 0xf8, !PT ;  /* 0x0000001c03027812 */ /* 0x000fe200078ef802 */
[----:B------:R-:W-:Y:S01]  /*54b0*/  IMAD.MOV.U32 R63, RZ, RZ, 0x20 ;  /* 0x00000020ff3f7424 */ /* 0x000fe200078e00ff */
[----:B------:R-:W3:Y:S01]  /*54c0*/  LDC.64 R48, c[0x0][0x8a8] ;  /* 0x00022a00ff307b82 */ /* 0x000ee20000000a00 */
[----:B------:R-:W-:Y:S01]  /*54d0*/  SHF.R.U32.HI R3, RZ, 0x2, R65 ;  /* 0x00000002ff037819 */ /* 0x000fe20000011641 */
[----:B------:R-:W-:Y:S01]  /*54e0*/  IMAD.MOV.U32 R62, RZ, RZ, 0x1 ;  /* 0x00000001ff3e7424 */ /* 0x000fe200078e00ff */
[----:B------:R-:W-:Y:S01]  /*54f0*/  LOP3.LUT R23, R23, 0x600000, RZ, 0xc0, !PT ;  /* 0x0060000017177812 */ /* 0x000fe200078ec0ff */
[----:B------:R-:W-:Y:S01]  /*5500*/  IMAD.MOV.U32 R22, RZ, RZ, RZ ;  /* 0x000000ffff167224 */ /* 0x000fe200078e00ff */
[----:B------:R-:W-:Y:S01]  /*5510*/  LOP3.LUT R52, R6, 0x600, R52, 0xf8, !PT ;  /* 0x0000060006347812 */ /* 0x000fe200078ef834 */
[----:B------:R-:W-:Y:S01]  /*5520*/  IMAD.MOV.U32 R59, RZ, RZ, RZ ;  /* 0x000000ffff3b7224 */ /* 0x000fe200078e00ff */
[----:B------:R-:W-:Y:S01]  /*5530*/  LOP3.LUT R2, R2, 0x4, R3, 0x78, !PT ;  /* 0x0000000402027812 */ /* 0x000fe200078e7803 */
[----:B------:R-:W4:Y:S01]  /*5540*/  LDS R0, [UR44+0x140] ;  /* 0x0001402cff007984 */ /* 0x000f220008000800 */
[----:B-1----:R-:W-:Y:S01]  /*5550*/  IMAD.U32 R67, RZ, RZ, UR4 ;  /* 0x00000004ff437e24 */ /* 0x002fe2000f8e00ff */
[----:B------:R-:W-:Y:S01]  /*5560*/  UIADD3 UR4, UPT, UPT, UR44, 0x400, URZ ;  /* 0x000004002c047890 */ /* 0x000fe2000fffe0ff */
[----:B------:R-:W-:Y:S01]  /*5570*/  LOP3.LUT R52, R52, R2, RZ, 0xfc, !PT ;  /* 0x0000000234347212 */ /* 0x000fe200078efcff */
[----:B------:R-:W-:Y:S01]  /*5580*/  IMAD.U32 R66, RZ, RZ, UR5 ;  /* 0x00000005ff427e24 */ /* 0x000fe2000f8e00ff */
[----:B------:R-:W-:Y:S01]  /*5590*/  LOP3.LUT R65, R65, 0x60, RZ, 0xc0, !PT ;  /* 0x0000006041417812 */ /* 0x000fe200078ec0ff */
[----:B------:R-:W1:Y:S01]  /*55a0*/  LDCU UR60, c[0x0][0x370] ;  /* 0x00006e00ff3c77ac */ /* 0x000e620008000800 */
[----:B------:R-:W-:Y:S01]  /*55b0*/  SEL R64, R64, 0xfffffff0, !P2 ;  /* 0xfffffff040407807 */ /* 0x000fe20005000000 */
[----:B------:R-:W-:Y:S01]  /*55c0*/  IMAD.U32 R57, RZ, RZ, UR4 ;  /* 0x00000004ff397e24 */ /* 0x000fe2000f8e00ff */
[----:B------:R-:W-:Y:S01]  /*55d0*/  SEL R63, R63, 0xffffffe0, !P1 ;  /* 0xffffffe03f3f7807 */ /* 0x000fe20004800000 */
[----:B------:R-:W1:Y:S01]  /*55e0*/  LDCU UR43, c[0x0][0xb0c] ;  /* 0x00016180ff2b77ac */ /* 0x000e620008000800 */
[----:B------:R-:W1:Y:S01]  /*55f0*/  LDCU UR39, c[0x0][0xb30] ;  /* 0x00016600ff2777ac */ /* 0x000e620008000800 */
[----:B------:R-:W1:Y:S01]  /*5600*/  LDCU.64 UR54, c[0x0][0x888] ;  /* 0x00011100ff3677ac */ /* 0x000e620008000a00 */
[----:B------:R-:W1:Y:S01]  /*5610*/  LDCU.64 UR40, c[0x0][0xb28] ;  /* 0x00016500ff2877ac */ /* 0x000e620008000a00 */
[----:B------:R-:W1:Y:S01]  /*5620*/  LDCU.128 UR56, c[0x0][0xb10] ;  /* 0x00016200ff3877ac */ /* 0x000e620008000c00 */
[----:B------:R-:W1:Y:S01]  /*5630*/  LDCU UR53, c[0x0][0x374] ;  /* 0x00006e80ff3577ac */ /* 0x000e620008000800 */
[----:B------:R-:W-:Y:S01]  /*5640*/  UMOV UR52, URZ ;  /* 0x000000ff00347c82 */ /* 0x000fe20008000000 */
[----:B------:R-:W-:Y:S01]  /*5650*/  UMOV UR46, URZ ;  /* 0x000000ff002e7c82 */ /* 0x000fe20008000000 */
[----:B-1234-:R-:W-:-:S07]  /*5660*/  IMAD.IADD R23, R0, 0x1, R23 ;  /* 0x0000000100177824 */ /* 0x01efce00078e0217 */
.L_x_133:
[C---:B------:R-:W-:Y:S02]  /*5670*/  LEA R3, R59.reuse, UR44, 0x3 ;  /* 0x0000002c3b037c11 */ /* 0x040fe4000f8e18ff */
[----:B------:R-:W-:Y:S02]  /*5680*/  SHF.L.U32 R0, R60, 0x1f, RZ ;  /* 0x0000001f3c007819 */ /* 0x000fe400000006ff */
[----:B-1----:R-:W-:Y:S02]  /*5690*/  LEA R4, R59, UR44, 0x4 ;  /* 0x0000002c3b047c11 */ /* 0x002fe4000f8e20ff */
[----:B------:R-:W1:Y:S02]  /*56a0*/  SYNCS.PHASECHK.TRANS64.TRYWAIT P0, [R3+URZ+0x90], R0 ;  /* 0x00009000030075a7 */ /* 0x000e6400080011ff */
[----:B-1----:R-:W-:Y:S05]  /*56b0*/  @!P0 BRA `(.L_x_90) ;  /* 0x0000004000388947 */ /* 0x002fea0003800000 */
.L_x_181:
        /* <DEDUP_REMOVED lines=8> */
[----:B--2---:R-:W-:Y:S11]  /*5740*/  LOP3.LUT P0, RZ, R6, 0x1, RZ, 0xc0, !PT ;  /* 0x0000000106ff7812 */ /* 0x004ff6000780c0ff */
[----:B------:R-:W-:Y:S02]  /*5750*/  @!UPT UIADD3 URZ, UPT, UPT, URZ, URZ, URZ ;  /* 0x000000fffffff290 */ /* 0x000fe4000fffe0ff */
[----:B---3--:R-:W-:Y:S01]  /*5760*/  VOTEU.ANY UP1, P0 ;  /* 0x0000000000ff7886 */ /* 0x008fe20000020100 */
[----:B------:R-:W-:Y:S01]  /*5770*/  PLOP3.LUT P0, PT, PT, PT, UP1, 0x80, 0x8 ;  /* 0x000000000008781c */ /* 0x000fe20003f0f018 */
[----:B------:R-:W-:Y:S11]  /*5780*/  UP2UR UR62, UPR, URZ, 0x2 ;  /* 0x00000002ff3e7883 */ /* 0x000ff60008000000 */
[----:B------:R-:W-:Y:S01]  /*5790*/  @!UPT UIADD3 URZ, UPT, UPT, URZ, URZ, URZ ;  /* 0x000000fffffff290 */ /* 0x000fe2000fffe0ff */
[----:B-1----:R-:W-:Y:S02]  /*57a0*/  @P0 SHF.R.U32.HI R0, RZ, 0x10, R5 ;  /* 0x00000010ff000819 */ /* 0x002fe40000011605 */
        /* <DEDUP_REMOVED lines=12> */
[----:B------:R-:W2:Y:S01]  /*5870*/  LDCU UR12, c[0x0][0xb20] ;  /* 0x00016400ff0c77ac */ /* 0x000ea20008000800 */
[----:B------:R-:W-:Y:S02]  /*5880*/  UIMAD.WIDE.U32 UR4, UR53, UR59, URZ ;  /* 0x0000003b350472a5 */ /* 0x000fe4000f8e00ff */
[----:B------:R-:W-:Y:S02]  /*5890*/  UIMAD.WIDE.U32 UR6, UR60, UR56, URZ ;  /* 0x000000383c0672a5 */ /* 0x000fe4000f8e00ff */
[----:B------:R-:W-:Y:S02]  /*58a0*/  UISETP.NE.AND UP0, UPT, UR58, 0x1, UPT ;  /* 0x000000013a00788c */ /* 0x000fe4000bf05270 */
[----:B------:R-:W-:Y:S02]  /*58b0*/  UIMAD.WIDE.U32 UR8, UR37, UR59, URZ ;  /* 0x0000003b250872a5 */ /* 0x000fe4000f8e00ff */
[----:B------:R-:W-:Y:S02]  /*58c0*/  UIMAD.WIDE.U32 UR10, UR38, UR56, URZ ;  /* 0x00000038260a72a5 */ /* 0x000fe4000f8e00ff */
[----:B------:R-:W-:Y:S02]  /*58d0*/  UISETP.NE.AND UP1, UPT, UR43, 0x1, UPT ;  /* 0x000000012b00788c */ /* 0x000fe4000bf25270 */
[----:B------:R-:W-:Y:S01]  /*58e0*/  UISETP.NE.AND UP2, UPT, UR42, 0x1, UPT ;  /* 0x000000012a00788c */ /* 0x000fe2000bf45270 */
[----:B------:R-:W-:Y:S02]  /*58f0*/  UMOV UR4, UR5 ;  /* 0x0000000500047c82 */ /* 0x000fe40008000000 */
[----:B--2---:R-:W-:Y:S03]  /*5900*/  USHF.R.U32.HI UR5, URZ, UR12, UR4 ;  /* 0x0000000cff057299 */ /* 0x004fe60008011604 */
[----:B------:R-:W-:Y:S02]  /*5910*/  UMOV UR4, UR7 ;  /* 0x0000000700047c82 */ /* 0x000fe40008000000 */
[----:B------:R-:W-:Y:S02]  /*5920*/  USHF.R.U32.HI UR7, URZ, UR57, UR4 ;  /* 0x00000039ff077299 */ /* 0x000fe40008011604 */
[----:B------:R-:W-:Y:S02]  /*5930*/  USEL UR4, UR53, UR5, !UP0 ;  /* 0x0000000535047287 */ /* 0x000fe4000c000000 */
[----:B------:R-:W-:Y:S01]  /*5940*/  USEL UR7, UR60, UR7, !UP1 ;  /* 0x000000073c077287 */ /* 0x000fe2000c800000 */
[----:B------:R-:W-:Y:S01]  /*5950*/  UMOV UR5, UR9 ;  /* 0x0000000900057c82 */ /* 0x000fe20008000000 */
[----:B------:R-:W-:Y:S02]  /*5960*/  UIMAD.WIDE.U32 UR8, UR4, UR40, URZ ;  /* 0x00000028040872a5 */ /* 0x000fe4000f8e00ff */
[----:B------:R-:W-:Y:S03]  /*5970*/  USHF.R.U32.HI UR6, URZ, UR12, UR5 ;  /* 0x0000000cff067299 */ /* 0x000fe60008011605 */
[----:B------:R-:W-:Y:S01]  /*5980*/  UMOV UR5, UR11 ;  /* 0x0000000b00057c82 */ /* 0x000fe20008000000 */
[----:B------:R-:W-:Y:S02]  /*5990*/  UIMAD.WIDE.U32 UR10, UR7, UR40, URZ ;  /* 0x00000028070a72a5 */ /* 0x000fe4000f8e00ff */
[----:B------:R-:W-:Y:S02]  /*59a0*/  USHF.R.U32.HI UR12, URZ, UR57, UR5 ;  /* 0x00000039ff0c7299 */ /* 0x000fe40008011605 */
[----:B------:R-:W-:Y:S01]  /*59b0*/  USEL UR6, UR37, UR6, !UP0 ;  /* 0x0000000625067287 */ /* 0x000fe2000c000000 */
[----:B------:R-:W-:Y:S02]  /*59c0*/  UMOV UR5, UR9 ;  /* 0x0000000900057c82 */ /* 0x000fe40008000000 */
[----:B------:R-:W-:Y:S01]  /*59d0*/  UMOV UR10, UR11 ;  /* 0x0000000b000a7c82 */ /* 0x000fe20008000000 */
[----:B------:R-:W-:Y:S02]  /*59e0*/  @UP2 USHF.R.U32.HI UR4, URZ, UR41, UR5 ;  /* 0x00000029ff042299 */ /* 0x000fe40008011605 */
[----:B------:R-:W-:Y:S02]  /*59f0*/  @UP2 USHF.R.U32.HI UR7, URZ, UR41, UR10 ;  /* 0x00000029ff072299 */ /* 0x000fe4000801160a */
[----:B------:R-:W-:Y:S02]  /*5a00*/  UIMAD UR4, UR42, UR4, URZ ;  /* 0x000000042a0472a4 */ /* 0x000fe4000f8e02ff */
[----:B------:R-:W-:Y:S02]  /*5a10*/  UIMAD.WIDE.U32 UR10, UR6, UR40, URZ ;  /* 0x00000028060a72a5 */ /* 0x000fe4000f8e00ff */
[----:B------:R-:W-:Y:S02]  /*5a20*/  USEL UR5, UR38, UR12, !UP1 ;  /* 0x0000000c26057287 */ /* 0x000fe4000c800000 */
[----:B------:R-:W-:Y:S02]  /*5a30*/  UIMAD UR8, UR42, UR7, URZ ;  /* 0x000000072a0872a4 */ /* 0x000fe4000f8e02ff */
[----:B------:R-:W-:Y:S03]  /*5a40*/  UISETP.GE.AND UP0, UPT, UR6, UR4, UPT ;  /* 0x000000040600728c */ /* 0x000fe6000bf06270 */
[----:B------:R-:W-:Y:S01]  /*5a50*/  UMOV UR4, UR11 ;  /* 0x0000000b00047c82 */ /* 0x000fe20008000000 */
[----:B------:R-:W-:Y:S02]  /*5a60*/  UISETP.GE.OR UP0, UPT, UR5, UR8, UP0 ;  /* 0x000000080500728c */ /* 0x000fe40008706670 */
[----:B------:R-:W-:Y:S02]  /*5a70*/  USHF.R.U32.HI UR4, URZ, UR41, UR4 ;  /* 0x00000029ff047299 */ /* 0x000fe40008011604 */
[----:B------:R-:W-:Y:S02]  /*5a80*/  UIMAD.WIDE.U32 UR8, UR5, UR40, URZ ;  /* 0x00000028050872a5 */ /* 0x000fe4000f8e00ff */
[----:B------:R-:W-:Y:S02]  /*5a90*/  USEL UR11, UR6, UR4, !UP2 ;  /* 0x00000004060b7287 */ /* 0x000fe4000d000000 */
[----:B------:R-:W-:Y:S02]  /*5aa0*/  UIADD3 UR8, UPT, UPT, -UR5, URZ, URZ ;  /* 0x000000ff05087290 */ /* 0x000fe4000fffe1ff */
[----:B------:R-:W-:Y:S01]  /*5ab0*/  UIADD3 UR10, UPT, UPT, -UR11, URZ, URZ ;  /* 0x000000ff0b0a7290 */ /* 0x000fe2000fffe1ff */
[----:B------:R-:W-:Y:S01]  /*5ac0*/  @!UP0 UMOV UR4, UR9 ;  /* 0x0000000900048c82 */ /* 0x000fe20008000000 */
[----:B------:R-:W-:Y:S02]  /*5ad0*/  UIADD3 UR9, UPT, UPT, -UR6, URZ, URZ ;  /* 0x000000ff06097290 */ /* 0x000fe4000fffe1ff */
[----:B------:R-:W-:Y:S02]  /*5ae0*/  @!UP0 USHF.R.U32.HI UR4, URZ, UR41, UR4 ;  /* 0x00000029ff048299 */ /* 0x000fe40008011604 */
[----:B------:R-:W-:Y:S02]  /*5af0*/  UIMAD UR10, UR42, UR10, UR6 ;  /* 0x0000000a2a0a72a4 */ /* 0x000fe4000f8e0206 */
[----:B------:R-:W-:Y:S04]  /*5b00*/  @!UP0 USEL UR4, UR5, UR4, !UP2 ;  /* 0x0000000405048287 */ /* 0x000fe8000d000000 */
[----:B------:R-:W-:Y:S02]  /*5b10*/  @!UP0 UIMAD UR10, UR7, UR10, UR4 ;  /* 0x0000000a070a82a4 */ /* 0x000fe4000f8e0204 */
[----:B------:R-:W-:Y:S02]  /*5b20*/  @!UP0 UIADD3 UR11, UPT, UPT, UR11, -UR4, URZ ;  /* 0x800000040b0b8290 */ /* 0x000fe4000fffe0ff */
[----:B------:R-:W-:Y:S02]  /*5b30*/  UIMAD UR7, UR43, UR8, UR38 ;  /* 0x000000082b0772a4 */ /* 0x000fe4000f8e0226 */
[----:B------:R-:W-:Y:S02]  /*5b40*/  @!UP0 UIMAD UR6, UR11, UR42, UR5 ;  /* 0x0000002a0b0682a4 */ /* 0x000fe4000f8e0205 */
[----:B------:R-:W-:Y:S01]  /*5b50*/  UIMAD UR4, UR58, UR9, UR37 ;  /* 0x000000093a0472a4 */ /* 0x000fe2000f8e0225 */
[----:B------:R-:W-:Y:S02]  /*5b60*/  @!UP0 UMOV UR5, UR10 ;  /* 0x0000000a00058c82 */ /* 0x000fe40008000000 */
[----:B------:R-:W-:Y:S02]  /*5b70*/  UIMAD UR38, UR5, UR43, UR7 ;  /* 0x0000002b052672a4 */ /* 0x000fe4000f8e0207 */
[----:B------:R-:W-:Y:S11]  /*5b80*/  UIMAD UR37, UR6, UR58, UR4 ;  /* 0x0000003a062572a4 */ /* 0x000ff6000f8e0204 */
[----:B------:R-:W-:Y:S01]  /*5b90*/  @!UPT UIADD3 URZ, UPT, UPT, URZ, URZ, URZ ;  /* 0x000000fffffff290 */ /* 0x000fe2000fffe0ff */
.L_x_91:
[----:B------:R-:W-:Y:S01]  /*5ba0*/  UISETP.NE.AND UP0, UPT, UR39, 0x1, UPT ;  /* 0x000000012700788c */ /* 0x000fe2000bf05270 */
[----:B------:R-:W-:Y:S01]  /*5bb0*/  LOP3.LUT P0, RZ, R57, 0x3f0, RZ, 0xc0, !PT ;  /* 0x000003f039ff7812 */ /* 0x000fe2000780c0ff */
[----:B------:R-:W-:Y:S01]  /*5bc0*/  USHF.L.U32 UR50, UR24, 0x6, URZ ;  /* 0x0000000618327899 */ /* 0x000fe200080006ff */
[----:B------:R-:W-:Y:S01]  /*5bd0*/  BSSY.RECONVERGENT B6, `(.L_x_92) ;  /* 0x0000034000067945 */ /* 0x000fe20003800200 */
[----:B------:R-:W-:Y:S01]  /*5be0*/  USHF.L.U32 UR49, UR28, 0x7, URZ ;  /* 0x000000071c317899 */ /* 0x000fe200080006ff */
[----:B------:R-:W-:Y:S06]  /*5bf0*/  IADD3 R59, PT, PT, R59, 0x1, RZ ;  /* 0x000000013b3b7810 */ /* 0x000fec0007ffe0ff */
[----:B------:R-:W2:Y:S01]  /*5c00*/  @!UP0 LDCU.128 UR12, c[0x0][0xb10] ;  /* 0x00016200ff0c87ac */ /* 0x000ea20008000c00 */
[----:B------:R-:W3:Y:S01]  /*5c10*/  @!UP0 LDCU UR5, c[0x0][0xb0c] ;  /* 0x00016180ff0587ac */ /* 0x000ee20008000800 */
[----:B------:R-:W4:Y:S01]  /*5c20*/  @!UP0 LDCU UR10, c[0x0][0xb20] ;  /* 0x00016400ff0a87ac */ /* 0x000f220008000800 */
[----:B--2---:R-:W-:Y:S02]  /*5c30*/  UIMAD.WIDE.U32 UR8, UR38, UR12, URZ ;  /* 0x0000000c260872a5 */ /* 0x004fe4000f8e00ff */
[----:B------:R-:W-:Y:S02]  /*5c40*/  UIMAD.WIDE.U32 UR6, UR37, UR15, URZ ;  /* 0x0000000f250672a5 */ /* 0x000fe4000f8e00ff */
[----:B------:R-:W-:Y:S03]  /*5c50*/  @!UP0 UISETP.NE.AND UP1, UPT, UR14, 0x1, UPT ;  /* 0x000000010e00888c */ /* 0x000fe6000bf25270 */
[----:B------:R-:W-:Y:S01]  /*5c60*/  @!UP0 UMOV UR4, UR9 ;  /* 0x0000000900048c82 */ /* 0x000fe20008000000 */
[----:B---3--:R-:W-:Y:S02]  /*5c70*/  @!UP0 UISETP.NE.AND UP2, UPT, UR5, 0x1, UPT ;  /* 0x000000010500888c */ /* 0x008fe4000bf45270 */
[----:B------:R-:W-:Y:S01]  /*5c80*/  @!UP0 USHF.R.U32.HI UR4, URZ, UR13, UR4 ;  /* 0x0000000dff048299 */ /* 0x000fe20008011604 */
[----:B------:R-:W-:Y:S02]  /*5c90*/  @!UP0 UMOV UR6, UR7 ;  /* 0x0000000700068c82 */ /* 0x000fe40008000000 */
[----:B----4-:R-:W-:Y:S02]  /*5ca0*/  @!UP0 USHF.R.U32.HI UR6, URZ, UR10, UR6 ;  /* 0x0000000aff068299 */ /* 0x010fe40008011606 */
[----:B------:R-:W-:Y:S02]  /*5cb0*/  @!UP0 USEL UR7, UR38, UR4, !UP2 ;  /* 0x0000000426078287 */ /* 0x000fe4000d000000 */
[----:B------:R-:W-:Y:S04]  /*5cc0*/  @!UP0 USEL UR6, UR37, UR6, !UP1 ;  /* 0x0000000625068287 */ /* 0x000fe8000c800000 */
[----:B------:R-:W-:Y:S02]  /*5cd0*/  @!UP0 UIADD3 UR4, UPT, UPT, -UR7, UR6, URZ ;  /* 0x0000000607048290 */ /* 0x000fe4000fffe1ff */
[----:B------:R-:W-:Y:S02]  /*5ce0*/  @!UP0 UIADD3 UR6, UPT, UPT, UR7, -UR6, URZ ;  /* 0x8000000607068290 */ /* 0x000fe4000fffe0ff */
[----:B------:R-:W-:Y:S02]  /*5cf0*/  @!UP0 UIMAD UR38, UR4, UR5, UR38 ;  /* 0x00000005042682a4 */ /* 0x000fe4000f8e0226 */
[----:B------:R-:W-:Y:S01]  /*5d00*/  @!UP0 UIMAD UR37, UR6, UR14, UR37 ;  /* 0x0000000e062582a4 */ /* 0x000fe2000f8e0225 */
[----:B------:R-:W-:Y:S11]  /*5d10*/  @!P0 BRA `(.L_x_93) ;  /* 0x00000000007c8947 */ /* 0x000ff60003800000 */
[----:B------:R-:W2:Y:S01]  /*5d20*/  LDCU.64 UR8, c[0x4][0x80] ;  /* 0x01001000ff0877ac */ /* 0x000ea20008000a00 */
[----:B------:R-:W-:Y:S01]  /*5d30*/  MOV R2, 0x0 ;  /* 0x0000000000027802 */ /* 0x000fe20000000f00 */
[----:B------:R-:W-:Y:S02]  /*5d40*/  HFMA2 R12, -RZ, RZ, 0, 5.9604644775390625e-08 ;  /* 0x00000001ff0c7431 */ /* 0x000fe400000001ff */
[----:B------:R-:W-:Y:S01]  /*5d50*/  IMAD.MOV.U32 R8, RZ, RZ, 0x70 ;  /* 0x00000070ff087424 */ /* 0x000fe200078e00ff */
[----:B------:R3:W4:Y:S01]  /*5d60*/  LDC.64 R14, c[0x4][R2] ;  /* 0x01000000020e7b82 */ /* 0x0007220000000a00 */
[----:B------:R-:W1:Y:S01]  /*5d70*/  LDCU.64 UR6, c[0x4][0x88] ;  /* 0x01001100ff0677ac */ /* 0x000e620008000a00 */
[----:B------:R-:W-:Y:S01]  /*5d80*/  IMAD.MOV.U32 R13, RZ, RZ, RZ ;  /* 0x000000ffff0d7224 */ /* 0x000fe200078e00ff */
[----:B------:R-:W1:Y:S01]  /*5d90*/  LDCU.64 UR4, c[0x4][0x8] ;  /* 0x01000100ff0477ac */ /* 0x000e620008000a00 */
[----:B--2---:R-:W-:Y:S01]  /*5da0*/  MOV R5, UR9 ;  /* 0x0000000900057c02 */ /* 0x004fe20008000f00 */
[----:B------:R-:W-:Y:S01]  /*5db0*/  IMAD.U32 R4, RZ, RZ, UR8 ;  /* 0x00000008ff047e24 */ /* 0x000fe2000f8e00ff */
[----:B-1----:R-:W-:Y:S01]  /*5dc0*/  MOV R7, UR7 ;  /* 0x0000000700077c02 */ /* 0x002fe20008000f00 */
[----:B------:R-:W-:Y:S01]  /*5dd0*/  IMAD.U32 R6, RZ, RZ, UR6 ;  /* 0x00000006ff067e24 */ /* 0x000fe2000f8e00ff */
[----:B------:R-:W-:Y:S01]  /*5de0*/  MOV R11, UR5 ;  /* 0x00000005000b7c02 */ /* 0x000fe20008000f00 */
[----:B------:R-:W-:Y:S02]  /*5df0*/  IMAD.U32 R10, RZ, RZ, UR4 ;  /* 0x00000004ff0a7e24 */ /* 0x000fe4000f8e00ff */
[----:B------:R-:W-:Y:S07]  /*5e00*/  LEPC R20, `(.L_x_94) ;  /* 0x000000001014794e */ /* 0x000fee0000000000 */
[----:B---345:R-:W-:Y:S05]  /*5e10*/  CALL.ABS.NOINC R14 ;  /* 0x000000000e007343 */ /* 0x038fea0003c00000 */
.L_x_94:
[----:B------:R-:W1:Y:S01]  /*5e20*/  LDCU.64 UR8, c[0x4][0x80] ;  /* 0x01001000ff0877ac */ /* 0x000e620008000a00 */
[----:B------:R-:W2:Y:S01]  /*5e30*/  LDC.64 R2, c[0x4][R2] ;  /* 0x0100000002027b82 */ /* 0x000ea20000000a00 */
[----:B------:R-:W-:Y:S02]  /*5e40*/  HFMA2 R12, -RZ, RZ, 0, 5.9604644775390625e-08 ;  /* 0x00000001ff0c7431 */ /* 0x000fe400000001ff */
[----:B------:R-:W-:Y:S02]  /*5e50*/  IMAD.MOV.U32 R8, RZ, RZ, 0x70 ;  /* 0x00000070ff087424 */ /* 0x000fe400078e00ff */
[----:B------:R-:W-:Y:S01]  /*5e60*/  IMAD.MOV.U32 R13, RZ, RZ, RZ ;  /* 0x000000ffff0d7224 */ /* 0x000fe200078e00ff */
[----:B------:R-:W3:Y:S01]  /*5e70*/  LDCU.64 UR6, c[0x4][0x88] ;  /* 0x01001100ff0677ac */ /* 0x000ee20008000a00 */
[----:B------:R-:W4:Y:S01]  /*5e80*/  LDCU.64 UR4, c[0x4][0x8] ;  /* 0x01000100ff0477ac */ /* 0x000f220008000a00 */
[----:B-1----:R-:W-:Y:S02]  /*5e90*/  MOV R4, UR8 ;  /* 0x0000000800047c02 */ /* 0x002fe40008000f00 */
[----:B------:R-:W-:Y:S02]  /*5ea0*/  MOV R5, UR9 ;  /* 0x0000000900057c02 */ /* 0x000fe40008000f00 */
[----:B---3--:R-:W-:Y:S01]  /*5eb0*/  MOV R7, UR7 ;  /* 0x0000000700077c02 */ /* 0x008fe20008000f00 */
[----:B------:R-:W-:Y:S01]  /*5ec0*/  IMAD.U32 R6, RZ, RZ, UR6 ;  /* 0x00000006ff067e24 */ /* 0x000fe2000f8e00ff */
[----:B----4-:R-:W-:Y:S01]  /*5ed0*/  MOV R11, UR5 ;  /* 0x00000005000b7c02 */ /* 0x010fe20008000f00 */
[----:B------:R-:W-:Y:S02]  /*5ee0*/  IMAD.U32 R10, RZ, RZ, UR4 ;  /* 0x00000004ff0a7e24 */ /* 0x000fe4000f8e00ff */
[----:B------:R-:W-:Y:S07]  /*5ef0*/  LEPC R20, `(.L_x_93) ;  /* 0x000000001014794e */ /* 0x000fee0000000000 */
[----:B--2---:R-:W-:Y:S05]  /*5f00*/  CALL.ABS.NOINC R2 ;  /* 0x0000000002007343 */ /* 0x004fea0003c00000 */
.L_x_93:
[----:B------:R-:W-:Y:S05]  /*5f10*/  BSYNC.RECONVERGENT B6 ;  /* 0x0000000000067941 */ /* 0x000fea0003800200 */
.L_x_92:
[----:B------:R-:W-:Y:S02]  /*5f20*/  R2UR UR6, R56 ;  /* 0x00000000380672ca */ /* 0x000fe400000e0000 */
[----:B------:R-:W-:Y:S02]  /*5f30*/  R2UR UR5, R67 ;  /* 0x00000000430572ca */ /* 0x000fe400000e0000 */
[----:B------:R-:W-:Y:S02]  /*5f40*/  R2UR UR4, R66 ;  /* 0x00000000420472ca */ /* 0x000fe400000e0000 */
[----:B------:R-:W-:Y:S02]  /*5f50*/  ISETP.NE.U32.AND P4, PT, R50, RZ, PT ;  /* 0x000000ff3200720c */ /* 0x000fe40003f85070 */
[----:B------:R-:W-:Y:S02]  /*5f60*/  ISETP.NE.U32.AND P2, PT, RZ, UR54, PT ;  /* 0x00000036ff007c0c */ /* 0x000fe4000bf45070 */
[----:B------:R-:W-:Y:S02]  /*5f70*/  ISETP.NE.AND.EX P4, PT, R51, RZ, PT, P4 ;  /* 0x000000ff3300720c */ /* 0x000fe40003f85340 */
[----:B------:R-:W-:Y:S01]  /*5f80*/  ISETP.NE.AND.EX P2, PT, RZ, UR55, PT, P2 ;  /* 0x00000037ff007c0c */ /* 0x000fe2000bf45320 */
[----:B------:R-:W-:Y:S02]  /*5f90*/  UISETP.NE.AND UP2, UPT, UR6, URZ, UPT ;  /* 0x000000ff0600728c */ /* 0x000fe4000bf45270 */
[----:B------:R-:W-:Y:S04]  /*5fa0*/  UISETP.NE.U32.AND UP0, UPT, UR5, URZ, UPT ;  /* 0x000000ff0500728c */ /* 0x000fe8000bf05070 */
[----:B------:R-:W-:Y:S01]  /*5fb0*/  UISETP.NE.AND.EX UP1, UPT, UR4, URZ, UPT, UP0 ;  /* 0x000000ff0400728c */ /* 0x000fe2000bf25300 */
[----:B------:R-:W-:Y:S01]  /*5fc0*/  PLOP3.LUT P1, PT, PT, PT, UP2, 0x80, 0x8 ;  /* 0x000000000008781c */ /* 0x000fe20003f2f028 */
[----:B------:R-:W-:Y:S03]  /*5fd0*/  UPLOP3.LUT UP0, UPT, UPT, UPT, UPT, 0x40, 0x4 ;  /* 0x000000000004789c */ /* 0x000fe60003f0e870 */
[----:B------:R-:W-:Y:S06]  /*5fe0*/  @UP2 UPLOP3.LUT UP0, UPT, UPT, UPT, UP1, 0x80, 0x8 ;  /* 0x000000000008289c */ /* 0x000fec0003f0f010 */
[----:B------:R-:W-:Y:S01]  /*5ff0*/  PLOP3.LUT P0, PT, PT, PT, UP0, 0x80, 0x8 ;  /* 0x000000000008781c */ /* 0x000fe20003f0f008 */
[----:B------:R-:W-:Y:S01]  /*6000*/  @!UPT UIADD3 URZ, UPT, UPT, URZ, URZ, URZ ;  /* 0x000000fffffff290 */ /* 0x000fe2000fffe0ff */
[----:B------:R-:W-:Y:S11]  /*6010*/  BRA.U !UP1, `(.L_x_95) ;  /* 0x0000000109407547 */ /* 0x000ff6000b800000 */
[----:B------:R-:W-:Y:S01]  /*6020*/  UISETP.NE.U32.AND UP0, UPT, UR54, URZ, UPT ;  /* 0x000000ff3600728c */ /* 0x000fe2000bf05070 */
[----:B------:R-:W-:Y:S01]  /*6030*/  R2UR UR6, R67 ;  /* 0x00000000430672ca */ /* 0x000fe200000e0000 */
[----:B------:R-:W2:Y:S01]  /*6040*/  LDCU.64 UR8, c[0x0][0x358] ;  /* 0x00006b00ff0877ac */ /* 0x000ea20008000a00 */
[----:B------:R-:W-:Y:S02]  /*6050*/  HFMA2 R53, -RZ, RZ, 0, 5.9604644775390625e-08 ;  /* 0x00000001ff357431 */ /* 0x000fe400000001ff */
[----:B-1----:R-:W-:Y:S01]  /*6060*/  IMAD.MOV.U32 R0, RZ, RZ, 0x1 ;  /* 0x00000001ff007424 */ /* 0x002fe200078e00ff */
[----:B------:R-:W-:Y:S06]  /*6070*/  UISETP.NE.AND.EX UP0, UPT, UR55, URZ, UPT, UP0 ;  /* 0x000000ff3700728c */ /* 0x000fec000bf05300 */
[----:B------:R-:W-:Y:S05]  /*6080*/  PLOP3.LUT P3, PT, PT, PT, UP0, 0x80, 0x8 ;  /* 0x000000000008781c */ /* 0x000fea0003f6f008 */
[----:B------:R-:W1:Y:S01]  /*6090*/  @UP0 LDCU.64 UR4, c[0x0][0x888] ;  /* 0x00011100ff0407ac */ /* 0x000e620008000a00 */
[----:B------:R-:W-:Y:S07]  /*60a0*/  @UP0 UIMAD UR6, UR36, UR6, URZ ;  /* 0x00000006240602a4 */ /* 0x000fee000f8e02ff */
[----:B------:R-:W-:Y:S01]  /*60b0*/  @!P3 PRMT R53, R0, 0x7610, R53 ;  /* 0x000076100035b816 */ /* 0x000fe20000000035 */
[----:B-1----:R-:W-:Y:S06]  /*60c0*/  @UP0 UIMAD.WIDE UR4, UR6, 0x4, UR4 ;  /* 0x00000004060408a5 */ /* 0x002fec000f8e0204 */
[----:B------:R-:W-:Y:S02]  /*60d0*/  IMAD.U32 R2, RZ, RZ, UR4 ;  /* 0x00000004ff027e24 */ /* 0x000fe4000f8e00ff */
[----:B------:R-:W-:Y:S03]  /*60e0*/  IMAD.U32 R3, RZ, RZ, UR5 ;  /* 0x00000005ff037e24 */ /* 0x000fe6000f8e00ff */
[----:B------:R-:W1:Y:S02]  /*60f0*/  @!UP0 LDCU UR4, c[0x0][0x880] ;  /* 0x00011000ff0487ac */ /* 0x000e640008000800 */
[----:B--2--5:R2:W5:Y:S02]  /*6100*/  @P3 LDG.E R27, desc[UR8][R2.64] ;  /* 0x00000008021b3981 */ /* 0x024564000c1e1900 */
[----:B-12---:R-:W-:Y:S02]  /*6110*/  @!P3 MOV R27, UR4 ;  /* 0x00000004001bbc02 */ /* 0x006fe40008000f00 */
.L_x_95:
[----:B------:R-:W-:Y:S05]  /*6120*/  @!P4 BRA `(.L_x_96) ;  /* 0x000000000024c947 */ /* 0x000fea0003800000 */
[----:B------:R-:W-:Y:S01]  /*6130*/  ISETP.NE.U32.AND P3, PT, R48, RZ, PT ;  /* 0x000000ff3000720c */ /* 0x000fe20003f65070 */
[----:B------:R-:W2:Y:S03]  /*6140*/  LDCU.64 UR4, c[0x0][0x358] ;  /* 0x00006b00ff0477ac */ /* 0x000ea60008000a00 */
[----:B------:R-:W-:Y:S11]  /*6150*/  ISETP.NE.AND.EX P3, PT, R49, RZ, PT, P3 ;  /* 0x000000ff3100720c */ /* 0x000ff60003f65330 */
[----:B------:R-:W-:Y:S02]  /*6160*/  @!UPT UIADD3 URZ, UPT, UPT, URZ, URZ, URZ ;  /* 0x000000fffffff290 */ /* 0x000fe4000fffe0ff */
[----:B------:R-:W3:Y:S01]  /*6170*/  @P3 LDC.64 R2, c[0x0][0x8a8] ;  /* 0x00022a00ff023b82 */ /* 0x000ee20000000a00 */
[----:B-1----:R-:W-:Y:S04]  /*6180*/  @P3 IMAD R0, R50, UR36, RZ ;  /* 0x0000002432003c24 */ /* 0x002fe8000f8e02ff */
[----:B---3--:R-:W-:Y:S05]  /*6190*/  @P3 IMAD.WIDE R2, R0, 0x4, R2 ;  /* 0x0000000400023825 */ /* 0x008fea00078e0202 */
[----:B--2--5:R2:W5:Y:S02]  /*61a0*/  @P3 LDG.E R24, desc[UR4][R2.64] ;  /* 0x0000000402183981 */ /* 0x024564000c1e1900 */
[----:B--2---:R-:W3:Y:S02]  /*61b0*/  @!P3 LDC R24, c[0x0][0x8a0] ;  /* 0x00022800ff18bb82 */ /* 0x004ee40000000800 */
.L_x_96:
[----:B-----5:R-:W-:Y:S01]  /*61c0*/  FSETP.NEU.AND P3, PT, R27, RZ, PT ;  /* 0x000000ff1b00720b */ /* 0x020fe20003f6d000 */
[----:B------:R-:W-:Y:S01]  /*61d0*/  IMAD.SHL.U32 R74, R52, 0x4, RZ ;  /* 0x00000004344a7824 */ /* 0x000fe200078e00ff */
[----:B------:R-:W-:Y:S01]  /*61e0*/  SEL R4, RZ, 0xffffffff, P2 ;  /* 0xffffffffff047807 */ /* 0x000fe20001000000 */
[----:B------:R-:W-:Y:S01]  /*61f0*/  BSSY B1, `(.L_x_97) ;  /* 0x0000044000017945 */ /* 0x000fe20003800000 */
[----:B------:R-:W-:Y:S01]  /*6200*/  @P1 LOP3.LUT P2, RZ, R53, 0xff, RZ, 0xc0, !PT ;  /* 0x000000ff35ff1812 */ /* 0x000fe2000784c0ff */
[----:B------:R-:W-:Y:S01]  /*6210*/  VIADD R70, R74, UR44 ;  /* 0x0000002c4a467c36 */ /* 0x000fe20008000000 */
[----:B-1----:R-:W-:Y:S01]  /*6220*/  @P1 SEL R0, RZ, 0xffffffff, P3 ;  /* 0xffffffffff001807 */ /* 0x002fe20001800000 */
[----:B------:R-:W-:Y:S01]  /*6230*/  IMAD.MOV.U32 R75, RZ, RZ, 0x1 ;  /* 0x00000001ff4b7424 */ /* 0x000fe200078e00ff */
[----:B------:R-:W-:Y:S01]  /*6240*/  LOP3.LUT R62, R62, 0x1, RZ, 0x3c, !PT ;  /* 0x000000013e3e7812 */ /* 0x000fe200078e3cff */
[----:B------:R-:W-:Y:S01]  /*6250*/  IMAD.MOV.U32 R73, RZ, RZ, RZ ;  /* 0x000000ffff497224 */ /* 0x000fe200078e00ff */
[----:B------:R-:W-:Y:S02]  /*6260*/  @P0 SEL R0, R4, R0, !P2 ;  /* 0x0000000004000207 */ /* 0x000fe40005000000 */
[----:B------:R-:W-:Y:S02]  /*6270*/  CS2R R38, SRZ ;  /* 0x0000000000267805 */ /* 0x000fe4000001ff00 */
[----:B------:R-:W-:Y:S02]  /*6280*/  LEA R26, R22, UR44, 0x3 ;  /* 0x0000002c161a7c11 */ /* 0x000fe4000f8e18ff */
[----:B------:R-:W-:Y:S02]  /*6290*/  CS2R R36, SRZ ;  /* 0x0000000000247805 */ /* 0x000fe4000001ff00 */
[----:B------:R-:W-:Y:S02]  /*62a0*/  @P1 LOP3.LUT R0, R0, 0x1, RZ, 0xc0, !PT ;  /* 0x0000000100001812 */ /* 0x000fe400078ec0ff */
[----:B------:R-:W-:Y:S02]  /*62b0*/  CS2R R34, SRZ ;  /* 0x0000000000227805 */ /* 0x000fe4000001ff00 */
[----:B------:R-:W-:Y:S02]  /*62c0*/  SHF.L.U32 R2, R61, 0x1f, RZ ;  /* 0x0000001f3d027819 */ /* 0x000fe400000006ff */
[----:B------:R-:W-:Y:S02]  /*62d0*/  CS2R R32, SRZ ;  /* 0x0000000000207805 */ /* 0x000fe4000001ff00 */
[----:B------:R-:W-:Y:S02]  /*62e0*/  ISETP.NE.U32.OR P6, PT, R0, 0x1, !P1 ;  /* 0x000000010000780c */ /* 0x000fe40004fc5470 */
[----:B------:R-:W-:Y:S02]  /*62f0*/  CS2R R42, SRZ ;  /* 0x00000000002a7805 */ /* 0x000fe4000001ff00 */
[----:B------:R-:W-:Y:S02]  /*6300*/  PLOP3.LUT P2, PT, PT, PT, UP1, 0x80, 0x8 ;  /* 0x000000000008781c */ /* 0x000fe40003f4f018 */
[----:B------:R-:W-:Y:S02]  /*6310*/  CS2R R40, SRZ ;  /* 0x0000000000287805 */ /* 0x000fe4000001ff00 */
[----:B------:R-:W-:Y:S02]  /*6320*/  LEA.HI R25, R22, R22, RZ, 0x1 ;  /* 0x0000001616197211 */ /* 0x000fe400078f08ff */
[----:B------:R-:W-:Y:S02]  /*6330*/  CS2R R46, SRZ ;  /* 0x00000000002e7805 */ /* 0x000fe4000001ff00 */
[----:B------:R-:W-:Y:S02]  /*6340*/  LOP3.LUT P4, R58, R53, 0xff, RZ, 0xc0, !PT ;  /* 0x000000ff353a7812 */ /* 0x000fe4000788c0ff */
[----:B------:R-:W-:Y:S02]  /*6350*/  CS2R R44, SRZ ;  /* 0x00000000002c7805 */ /* 0x000fe4000001ff00 */
[----:B------:R-:W-:Y:S01]  /*6360*/  SEL R3, RZ, 0xffffffff, P3 ;  /* 0xffffffffff037807 */ /* 0x000fe20001800000 */
[----:B------:R-:W-:Y:S01]  /*6370*/  VIADD R71, R70, 0x400 ;  /* 0x0000040046477836 */ /* 0x000fe20000000000 */
[----:B------:R-:W-:Y:S01]  /*6380*/  P2R R68, PR, RZ, 0x40 ;  /* 0x00000040ff447803 */ /* 0x000fe20000000000 */
[----:B------:R-:W-:Y:S01]  /*6390*/  IMAD.IADD R69, R63, 0x1, R70 ;  /* 0x000000013f457824 */ /* 0x000fe200078e0246 */
[----:B------:R-:W-:Y:S02]  /*63a0*/  @P6 SHF.L.U32 R0, R62, 0x1f, RZ ;  /* 0x0000001f3e006819 */ /* 0x000fe400000006ff */
[----:B------:R-:W-:Y:S02]  /*63b0*/  @P2 SEL R3, R4, R3, !P4 ;  /* 0x0000000304032207 */ /* 0x000fe40006000000 */
[----:B------:R1:W2:Y:S02]  /*63c0*/  @P6 SYNCS.PHASECHK.TRANS64.TRYWAIT P1, [UR44+0x40], R0 ;  /* 0x00004000ff0065a7 */ /* 0x0002a4000802112c */
[----:B------:R-:W-:Y:S04]  /*63d0*/  LOP3.LUT R3, R3, 0x1, RZ, 0xc0, !PT ;  /* 0x0000000103037812 */ /* 0x000fe800078ec0ff */
[----:B------:R-:W-:Y:S04]  /*63e0*/  ISETP.NE.U32.AND P5, PT, R3, 0x1, PT ;  /* 0x000000010300780c */ /* 0x000fe80003fa5070 */
[----:B------:R-:W-:Y:S01]  /*63f0*/  P2R R76, PR, RZ, 0x20 ;  /* 0x00000020ff4c7803 */ /* 0x000fe20000000000 */
[----:B------:R4:W3:Y:S01]  /*6400*/  SYNCS.PHASECHK.TRANS64.TRYWAIT P0, [R26+URZ+0xb0], R2 ;  /* 0x0000b0021a0075a7 */ /* 0x0008e200080011ff */
[C---:B-1----:R-:W-:Y:S01]  /*6410*/  IMAD.SHL.U32 R0, R25.reuse, 0x40, RZ ;  /* 0x0000004019007824 */ /* 0x042fe200078e00ff */
[----:B------:R-:W-:Y:S04]  /*6420*/  LOP3.LUT R25, R25, 0xffe, RZ, 0xc0, !PT ;  /* 0x00000ffe19197812 */ /* 0x000fe800078ec0ff */
[----:B------:R-:W-:Y:S01]  /*6430*/  LOP3.LUT R0, R0, 0xffffff80, RZ, 0xc0, !PT ;  /* 0xffffff8000007812 */ /* 0x000fe200078ec0ff */
[----:B------:R-:W-:Y:S04]  /*6440*/  IMAD.IADD R25, R22, 0x1, -R25 ;  /* 0x0000000116197824 */ /* 0x000fe800078e0a19 */
[----:B------:R-:W-:Y:S04]  /*6450*/  IMAD.IADD R0, R23, 0x1, R0 ;  /* 0x0000000117007824 */ /* 0x000fe800078e0200 */
[----:B------:R-:W-:Y:S01]  /*6460*/  IMAD R25, R25, 0x100000, R0 ;  /* 0x0010000019197824 */ /* 0x000fe200078e0200 */
[----:B--2---:R-:W-:Y:S01]  /*6470*/  @P6 SEL R75, RZ, 0x1, !P1 ;  /* 0x00000001ff4b6807 */ /* 0x004fe20004800000 */
[----:B----4-:R-:W-:Y:S06]  /*6480*/  @!P6 BRA `(.L_x_98) ;  /* 0x000000000068e947 */ /* 0x010fec0003800000 */
[C---:B------:R-:W-:Y:S01]  /*6490*/  @P5 IMAD R5, R64.reuse, 0x4, R71 ;  /* 0x0000000440055824 */ /* 0x040fe200078e0247 */
[----:B------:R-:W-:Y:S01]  /*64a0*/  ISETP.NE.AND P1, PT, R75, RZ, PT ;  /* 0x000000ff4b00720c */ /* 0x000fe20003f25270 */
[----:B------:R-:W-:Y:S01]  /*64b0*/  @P5 IMAD R4, R64, 0x4, R70 ;  /* 0x0000000440045824 */ /* 0x000fe200078e0246 */
[----:B------:R-:W-:Y:S01]  /*64c0*/  BSSY B0, `(.L_x_99) ;  /* 0x000000e000007945 */ /* 0x000fe20003800000 */
[----:B------:R-:W-:Y:S01]  /*64d0*/  IMAD.MOV.U32 R38, RZ, RZ, RZ ;  /* 0x000000ffff267224 */ /* 0x000fe200078e00ff */
[----:B------:R-:W-:Y:S01]  /*64e0*/  CS2R R34, SRZ ;  /* 0x0000000000227805 */ /* 0x000fe2000001ff00 */
[----:B------:R-:W-:Y:S01]  /*64f0*/  @P5 IMAD.IADD R5, R63, 0x1, R5 ;  /* 0x000000013f055824 */ /* 0x000fe200078e0205 */
[----:B------:R-:W-:Y:S02]  /*6500*/  CS2R R32, SRZ ;  /* 0x0000000000207805 */ /* 0x000fe4000001ff00 */
[----:B------:R-:W-:Y:S02]  /*6510*/  CS2R R36, SRZ ;  /* 0x0000000000247805 */ /* 0x000fe4000001ff00 */
[----:B------:R-:W-:Y:S02]  /*6520*/  CS2R R46, SRZ ;  /* 0x00000000002e7805 */ /* 0x000fe4000001ff00 */
[----:B------:R-:W-:Y:S02]  /*6530*/  CS2R R44, SRZ ;  /* 0x00000000002c7805 */ /* 0x000fe4000001ff00 */
[----:B------:R-:W-:Y:S02]  /*6540*/  CS2R R42, SRZ ;  /* 0x00000000002a7805 */ /* 0x000fe4000001ff00 */
[----:B------:R-:W-:Y:S01]  /*6550*/  CS2R R40, SRZ ;  /* 0x0000000000287805 */ /* 0x000fe2000001ff00 */
[----:B------:R-:W-:Y:S06]  /*6560*/  @P1 BRA `(.L_x_100) ;  /* 0x00000000000c1947 */ /* 0x000fec0003800000 */
[----:B------:R-:W-:Y:S04]  /*6570*/  SHF.L.U32 R3, R62, 0x1f, RZ ;  /* 0x0000001f3e037819 */ /* 0x000fe800000006ff */
[----:B------:R-:W1:Y:S02]  /*6580*/  SYNCS.PHASECHK.TRANS64.TRYWAIT P1, [UR44+0x40], R3 ;  /* 0x00004003ff0075a7 */ /* 0x000e64000802112c */
[----:B-1----:R-:W-:Y:S05]  /*6590*/  @!P1 BRA `(.L_x_101) ;  /* 0x0000003000949947 */ /* 0x002fea0003800000 */
.L_x_100:
[----:B------:R-:W-:Y:S05]  /*65a0*/  BSYNC B0 ;  /* 0x0000000000007941 */ /* 0x000fea0003800000 */
.L_x_99:
[----:B------:R-:W-:Y:S01]  /*65b0*/  ISETP.NE.AND P1, PT, R76, RZ, PT ;  /* 0x000000ff4c00720c */ /* 0x000fe20003f25270 */
[----:B------:R-:W-:Y:S11]  /*65c0*/  HFMA2 R73, -RZ, RZ, 0, 5.9604644775390625e-08 ;  /* 0x00000001ff497431 */ /* 0x000ff600000001ff */
[----:B------:R-:W-:Y:S01]  /*65d0*/  @!UPT UIADD3 URZ, UPT, UPT, URZ, URZ, URZ ;  /* 0x000000fffffff290 */ /* 0x000fe2000fffe0ff */
[----:B------:R-:W-:Y:S05]  /*65e0*/  @P1 WARPSYNC.ALL ;  /* 0x0000000000001948 */ /* 0x000fea0003800000 */
[----:B------:R2:W4:Y:S04]  /*65f0*/  @P1 LDSM.16.M88.4 R32, [R4+0x400] ;  /* 0x000400000420183b */ /* 0x0005280000000200 */
[----:B------:R2:W1:Y:S04]  /*6600*/  @P1 LDSM.16.M88.4 R36, [R5] ;  /* 0x000000000524183b */ /* 0x0004680000000200 */
[----:B------:R2:W1:Y:S04]  /*6610*/  @P1 LDSM.16.M88.4 R44, [R74+UR44+0x400] ;  /* 0x0004002c4a2c183b */ /* 0x0004680008000200 */
[----:B------:R2:W1:Y:S02]  /*6620*/  @P1 LDSM.16.M88.4 R40, [R69+0x400] ;  /* 0x000400004528183b */ /* 0x0004640000000200 */
.L_x_98:
[----:B------:R-:W-:Y:S05]  /*6630*/  BSYNC B1 ;  /* 0x0000000000017941 */ /* 0x000fea0003800000 */
.L_x_97:
[----:B-1----:R-:W-:Y:S04]  /*6640*/  SHF.R.U32.HI R0, RZ, 0x15, R25 ;  /* 0x00000015ff007819 */ /* 0x002fe80000011619 */
[----:B------:R-:W-:Y:S01]  /*6650*/  LOP3.LUT P1, RZ, R0, 0x3, R54, 0x48, !PT ;  /* 0x0000000300ff7812 */ /* 0x000fe20007824836 */
[----:B------:R-:W-:Y:S01]  /*6660*/  @!UPT UIADD3 URZ, UPT, UPT, URZ, URZ, URZ ;  /* 0x000000fffffff290 */ /* 0x000fe2000fffe0ff */
[----:B---3--:R-:W-:Y:S11]  /*6670*/  @P0 BRA `(.L_x_102) ;  /* 0x0000000000080947 */ /* 0x008ff60003800000 */
[----:B------:R-:W1:Y:S02]  /*6680*/  SYNCS.PHASECHK.TRANS64.TRYWAIT P0, [R26+URZ+0xb0], R2 ;  /* 0x0000b0021a0075a7 */ /* 0x000e6400080011ff */
[----:B-1----:R-:W-:Y:S05]  /*6690*/  @!P0 BRA `(.L_x_103) ;  /* 0x00000030006c8947 */ /* 0x002fea0003800000 */
.L_x_102:
[----:B------:R-:W-:Y:S05]  /*66a0*/  @!P1 BRA `(.L_x_104) ;  /* 0x0000000000409947 */ /* 0x000fea0003800000 */
[----:B------:R-:W2:Y:S01]  /*66b0*/  LDCU.64 UR8, c[0x4][0x70] ;  /* 0x01000e00ff0877ac */ /* 0x000ea20008000a00 */
[----:B------:R-:W-:Y:S01]  /*66c0*/  MOV R3, 0x0 ;  /* 0x0000000000037802 */ /* 0x000fe20000000f00 */
[----:B------:R-:W-:Y:S02]  /*66d0*/  HFMA2 R12, -RZ, RZ, 0, 5.9604644775390625e-08 ;  /* 0x00000001ff0c7431 */ /* 0x000fe400000001ff */
[----:B------:R-:W-:Y:S02]  /*66e0*/  IMAD.MOV.U32 R8, RZ, RZ, 0x192 ;  /* 0x00000192ff087424 */ /* 0x000fe400078e00ff */
[----:B------:R-:W-:Y:S01]  /*66f0*/  IMAD.MOV.U32 R13, RZ, RZ, RZ ;  /* 0x000000ffff0d7224 */ /* 0x000fe200078e00ff */
[----:B------:R-:W3:Y:S01]  /*6700*/  LDCU.64 UR6, c[0x4][0x78] ;  /* 0x01000f00ff0677ac */ /* 0x000ee20008000a00 */
[----:B-1----:R-:W1:Y:S01]  /*6710*/  LDC.64 R2, c[0x4][R3] ;  /* 0x0100000003027b82 */ /* 0x002e620000000a00 */
[----:B------:R-:W5:Y:S01]  /*6720*/  LDCU.64 UR4, c[0x4][0x10] ;  /* 0x01000200ff0477ac */ /* 0x000f620008000a00 */
[----:B--2---:R-:W-:Y:S01]  /*6730*/  MOV R5, UR9 ;  /* 0x0000000900057c02 */ /* 0x004fe20008000f00 */
[----:B------:R-:W-:Y:S01]  /*6740*/  IMAD.U32 R4, RZ, RZ, UR8 ;  /* 0x00000008ff047e24 */ /* 0x000fe2000f8e00ff */
[----:B---3--:R-:W-:Y:S01]  /*6750*/  MOV R7, UR7 ;  /* 0x0000000700077c02 */ /* 0x008fe20008000f00 */
[----:B------:R-:W-:Y:S01]  /*6760*/  IMAD.U32 R6, RZ, RZ, UR6 ;  /* 0x00000006ff067e24 */ /* 0x000fe2000f8e00ff */
[----:B-----5:R-:W-:Y:S01]  /*6770*/  MOV R11, UR5 ;  /* 0x00000005000b7c02 */ /* 0x020fe20008000f00 */
[----:B------:R-:W-:Y:S02]  /*6780*/  IMAD.U32 R10, RZ, RZ, UR4 ;  /* 0x00000004ff0a7e24 */ /* 0x000fe4000f8e00ff */
[----:B------:R-:W-:Y:S07]  /*6790*/  LEPC R20, `(.L_x_104) ;  /* 0x000000001014794e */ /* 0x000fee0000000000 */
[----:B-1--4-:R-:W-:Y:S05]  /*67a0*/  CALL.ABS.NOINC R2 ;  /* 0x0000000002007343 */ /* 0x012fea0003c00000 */
.L_x_104:
[----:B------:R-:W-:Y:S01]  /*67b0*/  LOP3.LUT R20, R44, 0xffffe000, RZ, 0xc0, !PT ;  /* 0xffffe0002c147812 */ /* 0x000fe200078ec0ff */
[----:B------:R-:W-:Y:S05]  /*67c0*/  WARPSYNC.ALL ;  /* 0x0000000000007948 */ /* 0x000fea0003800000 */
[----:B------:R-:W-:Y:S01]  /*67d0*/  R2UR UR4, R25 ;  /* 0x00000000190472ca */ /* 0x000fe200000e0000 */
[----:B------:R-:W-:Y:S01]  /*67e0*/  IMAD.SHL.U32 R77, R64, 0x4, RZ ;  /* 0x00000004404d7824 */ /* 0x000fe200078e00ff */
[----:B------:R-:W-:Y:S01]  /*67f0*/  LOP3.LUT R21, R45, 0xffffe000, RZ, 0xc0, !PT ;  /* 0xffffe0002d157812 */ /* 0x000fe200078ec0ff */
[----:B------:R-:W-:Y:S01]  /*6800*/  BSSY.RECONVERGENT B0, `(.L_x_105) ;  /* 0x0000059000007945 */ /* 0x000fe20003800200 */
[----:B------:R-:W-:Y:S02]  /*6810*/  ISETP.NE.AND P0, PT, R65, RZ, PT ;  /* 0x000000ff4100720c */ /* 0x000fe40003f05270 */
[----:B------:R-:W-:Y:S05]  /*6820*/  IADD3 R71, PT, PT, R71, R77, RZ ;  /* 0x0000004d47477210 */ /* 0x000fea0007ffe0ff */
[----:B------:R-:W-:Y:S02]  /*6830*/  IMAD.IADD R72, R63, 0x1, R71 ;  /* 0x000000013f487824 */ /* 0x000fe400078e0247 */
[----:B--2---:R-:W2:Y:S02]  /*6840*/  LDTM.16dp128bit.x8 R4, tmem[UR4] ;  /* 0x00000004000479ee */ /* 0x004ea40008180000 */
[C---:B--2---:R-:W-:Y:S01]  /*6850*/  FMUL R0, R24.reuse, R4 ;  /* 0x0000000418007220 */ /* 0x044fe20000400000 */
[C---:B-1----:R-:W-:Y:S01]  /*6860*/  FMUL R2, R24.reuse, R5 ;  /* 0x0000000518027220 */ /* 0x042fe20000400000 */
[C---:B------:R-:W-:Y:S01]  /*6870*/  FMUL R3, R24.reuse, R6 ;  /* 0x0000000618037220 */ /* 0x040fe20000400000 */
[----:B------:R-:W-:Y:S01]  /*6880*/  FMUL R4, R24, R8 ;  /* 0x0000000818047220 */ /* 0x000fe20000400000 */
[C---:B------:R-:W-:Y:S01]  /*6890*/  FFMA R28, R27.reuse, R20, R0 ;  /* 0x000000141b1c7223 */ /* 0x040fe20000000000 */
[----:B------:R-:W-:Y:S01]  /*68a0*/  LOP3.LUT R0, R46, 0xffffe000, RZ, 0xc0, !PT ;  /* 0xffffe0002e007812 */ /* 0x000fe200078ec0ff */
[----:B------:R-:W-:Y:S01]  /*68b0*/  FFMA R29, R27, R21, R2 ;  /* 0x000000151b1d7223 */ /* 0x000fe20000000002 */
[----:B------:R-:W-:Y:S01]  /*68c0*/  LOP3.LUT R2, R47, 0xffffe000, RZ, 0xc0, !PT ;  /* 0xffffe0002f027812 */ /* 0x000fe200078ec0ff */
[C---:B------:R-:W-:Y:S01]  /*68d0*/  FMUL R5, R24.reuse, R9 ;  /* 0x0000000918057220 */ /* 0x040fe20000400000 */
[----:B------:R-:W-:Y:S01]  /*68e0*/  F2FP.TF32.F32.PACK_B R28, R28 ;  /* 0x0000001cff1c723e */ /* 0x000fe200024050ff */
[C---:B------:R-:W-:Y:S01]  /*68f0*/  FMUL R8, R24.reuse, R12 ;  /* 0x0000000c18087220 */ /* 0x040fe20000400000 */
[----:B------:R-:W-:Y:S01]  /*6900*/  F2FP.TF32.F32.PACK_B R29, R29 ;  /* 0x0000001dff1d723e */ /* 0x000fe200024050ff */
[C---:B------:R-:W-:Y:S01]  /*6910*/  FMUL R9, R24.reuse, R13 ;  /* 0x0000000d18097220 */ /* 0x040fe20000400000 */
[----:B------:R-:W-:Y:S01]  /*6920*/  FMUL R12, R24, R16 ;  /* 0x00000010180c7220 */ /* 0x000fe20000400000 */
[----:B------:R-:W-:Y:S01]  /*6930*/  LOP3.LUT R16, R40, 0xffffe000, RZ, 0xc0, !PT ;  /* 0xffffe00028107812 */ /* 0x000fe200078ec0ff */
[C---:B------:R-:W-:Y:S01]  /*6940*/  FMUL R7, R24.reuse, R7 ;  /* 0x0000000718077220 */ /* 0x040fe20000400000 */
[----:B------:R-:W-:Y:S01]  /*6950*/  FMUL R13, R24, R17 ;  /* 0x00000011180d7220 */ /* 0x000fe20000400000 */
[----:B------:R-:W-:Y:S01]  /*6960*/  LOP3.LUT R17, R41, 0xffffe000, RZ, 0xc0, !PT ;  /* 0xffffe00029117812 */ /* 0x000fe200078ec0ff */
[----:B------:R-:W-:Y:S01]  /*6970*/  FFMA R30, R27, R0, R3 ;  /* 0x000000001b1e7223 */ /* 0x000fe20000000003 */
[----:B------:R-:W-:Y:S01]  /*6980*/  LOP3.LUT R0, R42, 0xffffe000, RZ, 0xc0, !PT ;  /* 0xffffe0002a007812 */ /* 0x000fe200078ec0ff */
[----:B------:R-:W-:Y:S01]  /*6990*/  FMUL R6, R24, R10 ;  /* 0x0000000a18067220 */ /* 0x000fe20000400000 */
[----:B----4-:R-:W-:Y:S01]  /*69a0*/  LOP3.LUT R3, R33, 0xffffe000, RZ, 0xc0, !PT ;  /* 0xffffe00021037812 */ /* 0x010fe200078ec0ff */
[----:B------:R-:W-:Y:S01]  /*69b0*/  FFMA R31, R27, R2, R7 ;  /* 0x000000021b1f7223 */ /* 0x000fe20000000007 */
[----:B------:R-:W-:Y:S01]  /*69c0*/  LOP3.LUT R2, R43, 0xffffe000, RZ, 0xc0, !PT ;  /* 0xffffe0002b027812 */ /* 0x000fe200078ec0ff */
[C---:B------:R-:W-:Y:S01]  /*69d0*/  FFMA R4, R27.reuse, R16, R4 ;  /* 0x000000101b047223 */ /* 0x040fe20000000004 */
[----:B------:R-:W-:Y:S01]  /*69e0*/  LOP3.LUT R16, R34, 0xffffe000, RZ, 0xc0, !PT ;  /* 0xffffe00022107812 */ /* 0x000fe200078ec0ff */
[C---:B------:R-:W-:Y:S01]  /*69f0*/  FFMA R5, R27.reuse, R17, R5 ;  /* 0x000000111b057223 */ /* 0x040fe20000000005 */
[----:B------:R-:W-:Y:S01]  /*6a00*/  F2FP.TF32.F32.PACK_B R30, R30 ;  /* 0x0000001eff1e723e */ /* 0x000fe200024050ff */
[C---:B------:R-:W-:Y:S01]  /*6a10*/  FFMA R6, R27.reuse, R0, R6 ;  /* 0x000000001b067223 */ /* 0x040fe20000000006 */
[----:B------:R-:W-:Y:S01]  /*6a20*/  LOP3.LUT R0, R32, 0xffffe000, RZ, 0xc0, !PT ;  /* 0xffffe00020007812 */ /* 0x000fe200078ec0ff */
[C---:B------:R-:W-:Y:S01]  /*6a30*/  FMUL R11, R24.reuse, R11 ;  /* 0x0000000b180b7220 */ /* 0x040fe20000400000 */
[----:B------:R-:W-:Y:S01]  /*6a40*/  F2FP.TF32.F32.PACK_B R31, R31 ;  /* 0x0000001fff1f723e */ /* 0x000fe200024050ff */
[----:B------:R-:W-:Y:S01]  /*6a50*/  FMUL R10, R24, R14 ;  /* 0x0000000e180a7220 */ /* 0x000fe20000400000 */
[----:B------:R-:W-:Y:S01]  /*6a60*/  F2FP.TF32.F32.PACK_B R4, R4 ;  /* 0x00000004ff04723e */ /* 0x000fe200024050ff */
[----:B------:R-:W-:Y:S01]  /*6a70*/  FFMA R7, R27, R2, R11 ;  /* 0x000000021b077223 */ /* 0x000fe2000000000b */
[----:B------:R-:W-:Y:S01]  /*6a80*/  LOP3.LUT R2, R35, 0xffffe000, RZ, 0xc0, !PT ;  /* 0xffffe00023027812 */ /* 0x000fe200078ec0ff */
[C---:B------:R-:W-:Y:S01]  /*6a90*/  FFMA R8, R27.reuse, R0, R8 ;  /* 0x000000001b087223 */ /* 0x040fe20000000008 */
[----:B------:R-:W-:Y:S01]  /*6aa0*/  LOP3.LUT R0, R36, 0xffffe000, RZ, 0xc0, !PT ;  /* 0xffffe00024007812 */ /* 0x000fe200078ec0ff */
[----:B------:R1:W-:Y:S01]  /*6ab0*/  STSM.16.M88.4 [R70+0x400], R28 ;  /* 0x0004001c46007844 */ /* 0x0003e20000000200 */
[----:B------:R-:W-:Y:S01]  /*6ac0*/  F2FP.TF32.F32.PACK_B R5, R5 ;  /* 0x00000005ff05723e */ /* 0x000fe200024050ff */
[----:B------:R-:W-:Y:S01]  /*6ad0*/  FMUL R15, R24, R15 ;  /* 0x0000000f180f7220 */ /* 0x000fe20000400000 */
[----:B------:R-:W-:Y:S01]  /*6ae0*/  F2FP.TF32.F32.PACK_B R6, R6 ;  /* 0x00000006ff06723e */ /* 0x000fe200024050ff */
[C---:B------:R-:W-:Y:S01]  /*6af0*/  FFMA R9, R27.reuse, R3, R9 ;  /* 0x000000031b097223 */ /* 0x040fe20000000009 */
[C---:B------:R-:W-:Y:S01]  /*6b00*/  FFMA R10, R27.reuse, R16, R10 ;  /* 0x000000101b0a7223 */ /* 0x040fe2000000000a */
[----:B------:R-:W-:Y:S01]  /*6b10*/  FFMA R11, R27, R2, R15 ;  /* 0x000000021b0b7223 */ /* 0x000fe2000000000f */
[----:B------:R-:W-:Y:S01]  /*6b20*/  LOP3.LUT R2, R37, 0xffffe000, RZ, 0xc0, !PT ;  /* 0xffffe00025027812 */ /* 0x000fe200078ec0ff */
[----:B------:R-:W-:Y:S01]  /*6b30*/  FFMA R12, R27, R0, R12 ;  /* 0x000000001b0c7223 */ /* 0x000fe2000000000c */
[----:B------:R-:W-:Y:S01]  /*6b40*/  LOP3.LUT R3, R38, 0xffffe000, RZ, 0xc0, !PT ;  /* 0xffffe00026037812 */ /* 0x000fe200078ec0ff */
[C---:B------:R-:W-:Y:S01]  /*6b50*/  FMUL R14, R24.reuse, R18 ;  /* 0x00000012180e7220 */ /* 0x040fe20000400000 */
[----:B------:R-:W-:Y:S01]  /*6b60*/  LOP3.LUT R0, R39, 0xffffe000, RZ, 0xc0, !PT ;  /* 0xffffe00027007812 */ /* 0x000fe200078ec0ff */
[----:B------:R-:W-:Y:S01]  /*6b70*/  FMUL R19, R24, R19 ;  /* 0x0000001318137220 */ /* 0x000fe20000400000 */
[----:B------:R-:W-:Y:S01]  /*6b80*/  F2FP.TF32.F32.PACK_B R7, R7 ;  /* 0x00000007ff07723e */ /* 0x000fe200024050ff */
[C---:B------:R-:W-:Y:S01]  /*6b90*/  FFMA R13, R27.reuse, R2, R13 ;  /* 0x000000021b0d7223 */ /* 0x040fe2000000000d */
[C---:B------:R-:W-:Y:S01]  /*6ba0*/  FFMA R14, R27.reuse, R3, R14 ;  /* 0x000000031b0e7223 */ /* 0x040fe2000000000e */
[----:B------:R-:W-:Y:S01]  /*6bb0*/  FFMA R15, R27, R0, R19 ;  /* 0x000000001b0f7223 */ /* 0x000fe20000000013 */
[----:B------:R-:W-:Y:S01]  /*6bc0*/  F2FP.TF32.F32.PACK_B R8, R8 ;  /* 0x00000008ff08723e */ /* 0x000fe200024050ff */
[----:B------:R1:W-:Y:S01]  /*6bd0*/  STSM.16.M88.4 [R69+0x400], R4 ;  /* 0x0004000445007844 */ /* 0x0003e20000000200 */
[----:B------:R-:W-:Y:S02]  /*6be0*/  F2FP.TF32.F32.PACK_B R9, R9 ;  /* 0x00000009ff09723e */ /* 0x000fe400024050ff */
[----:B------:R-:W-:Y:S02]  /*6bf0*/  F2FP.TF32.F32.PACK_B R10, R10 ;  /* 0x0000000aff0a723e */ /* 0x000fe400024050ff */
[----:B------:R-:W-:Y:S02]  /*6c00*/  F2FP.TF32.F32.PACK_B R11, R11 ;  /* 0x0000000bff0b723e */ /* 0x000fe400024050ff */
[----:B------:R-:W-:Y:S02]  /*6c10*/  F2FP.TF32.F32.PACK_B R12, R12 ;  /* 0x0000000cff0c723e */ /* 0x000fe400024050ff */
[----:B------:R-:W-:Y:S01]  /*6c20*/  F2FP.TF32.F32.PACK_B R13, R13 ;  /* 0x0000000dff0d723e */ /* 0x000fe200024050ff */
[----:B------:R1:W-:Y:S01]  /*6c30*/  STSM.16.M88.4 [R71], R8 ;  /* 0x0000000847007844 */ /* 0x0003e20000000200 */
[----:B------:R-:W-:Y:S02]  /*6c40*/  F2FP.TF32.F32.PACK_B R14, R14 ;  /* 0x0000000eff0e723e */ /* 0x000fe400024050ff */
[----:B------:R-:W-:Y:S05]  /*6c50*/  F2FP.TF32.F32.PACK_B R15, R15 ;  /* 0x0000000fff0f723e */ /* 0x000fea00024050ff */
[----:B------:R1:W-:Y:S01]  /*6c60*/  STSM.16.M88.4 [R72], R12 ;  /* 0x0000000c48007844 */ /* 0x0003e20000000200 */
[----:B------:R-:W-:Y:S01]  /*6c70*/  @!PT LDS RZ, [RZ] ;  /* 0x00000000fffff984 */ /* 0x000fe20000000800 */
[----:B------:R-:W-:Y:S01]  /*6c80*/  @!PT LDS RZ, [RZ] ;  /* 0x00000000fffff984 */ /* 0x000fe20000000800 */
[----:B------:R-:W-:Y:S01]  /*6c90*/  @!PT LDS RZ, [RZ] ;  /* 0x00000000fffff984 */ /* 0x000fe20000000800 */
[----:B------:R-:W-:Y:S01]  /*6ca0*/  @!PT LDS RZ, [RZ] ;  /* 0x00000000fffff984 */ /* 0x000fe20000000800 */
[----:B------:R2:W-:Y:S07]  /*6cb0*/  MEMBAR.ALL.CTA ;  /* 0x0000000000007992 */ /* 0x0005ee0000008000 */
[----:B--2---:R-:W2:Y:S02]  /*6cc0*/  FENCE.VIEW.ASYNC.S ;  /* 0x00000000000073c6 */ /* 0x004ea40000000000 */
[----:B--2---:R-:W-:Y:S06]  /*6cd0*/  BAR.SYNC.DEFER_BLOCKING 0x1, 0x80 ;  /* 0x0042000000007b1d */ /* 0x004fec0000010000 */
[----:B------:R-:W-:Y:S05]  /*6ce0*/  @P0 BRA `(.L_x_106) ;  /* 0x0000000000280947 */ /* 0x000fea0003800000 */
[----:B------:R-:W2:Y:S01]  /*6cf0*/  LDCU.64 UR6, c[0x0][0x348] ;  /* 0x00006900ff0677ac */ /* 0x000ea20008000a00 */
[----:B------:R-:W-:Y:S01]  /*6d00*/  UIADD3 UR4, UPT, UPT, UR44, 0x400, URZ ;  /* 0x000004002c047890 */ /* 0x000fe2000fffe0ff */
[----:B------:R-:W-:Y:S05]  /*6d10*/  UMOV UR51, UR36 ;  /* 0x0000002400337c82 */ /* 0x000fea0008000000 */
[----:B------:R-:W-:Y:S04]  /*6d20*/  MOV R57, UR4 ;  /* 0x0000000400397c02 */ /* 0x000fe80008000f00 */
[----:B------:R-:W-:Y:S01]  /*6d30*/  R2UR UR48, R57 ;  /* 0x00000000393072ca */ /* 0x000fe200000e0000 */
[----:B--2---:R-:W-:Y:S04]  /*6d40*/  UIADD3 UR4, UP0, UPT, UR6, 0x680, URZ ;  /* 0x0000068006047890 */ /* 0x004fe8000ff1e0ff */
[----:B------:R-:W-:Y:S09]  /*6d50*/  UIADD3.X UR5, UPT, UPT, URZ, UR7, URZ, UP0, !UPT ;  /* 0x00000007ff057290 */ /* 0x000ff200087fe4ff */
[----:B------:R2:W-:Y:S01]  /*6d60*/  UTMASTG.3D [UR48], [UR4] ;  /* 0x00000030040073b5 */ /* 0x0005e20008010000 */
[----:B------:R0:W-:Y:S01]  /*6d70*/  UTMACMDFLUSH ;  /* 0x00000000000079b7 */ /* 0x0001e20000000000 */
[----:B--2---:R-:W-:Y:S04]  /*6d80*/  DEPBAR.LE SB0, 0x1 ;  /* 0x000080400000791a */ /* 0x004fe80000000000 */
.L_x_106:
[----:B------:R-:W-:Y:S05]  /*6d90*/  BSYNC.RECONVERGENT B0 ;  /* 0x0000000000007941 */ /* 0x000fea0003800200 */
.L_x_105:
[----:B------:R-:W-:Y:S01]  /*6da0*/  BAR.SYNC.DEFER_BLOCKING 0x1, 0x80 ;  /* 0x0042000000007b1d */ /* 0x000fe20000010000 */
[----:B------:R-:W-:Y:S01]  /*6db0*/  ISETP.NE.AND P1, PT, R68, RZ, PT ;  /* 0x000000ff4400720c */ /* 0x000fe20003f25270 */
[----:B------:R-:W-:Y:S01]  /*6dc0*/  UISETP.NE.AND UP0, UPT, UR52, URZ, UPT ;  /* 0x000000ff3400728c */ /* 0x000fe2000bf05270 */
[----:B------:R-:W-:Y:S11]  /*6dd0*/  LEA R2, R73, UR44, 0x3 ;  /* 0x0000002c49027c11 */ /* 0x000ff6000f8e18ff */
[----:B------:R-:W-:Y:S01]  /*6de0*/  @P1 SHF.L.U32 R3, R62, 0x1f, RZ ;  /* 0x0000001f3e031819 */ /* 0x000fe200000006ff */
[----:B------:R-:W-:Y:S06]  /*6df0*/  BRA.U !UP0, `(.L_x_107) ;  /* 0x0000000108247547 */ /* 0x000fec000b800000 */
[----:B-1----:R-:W-:Y:S01]  /*6e00*/  IMAD.U32 R4, RZ, RZ, UR46 ;  /* 0x0000002eff047e24 */ /* 0x002fe2000f8e00ff */
[----:B------:R-:W-:Y:S01]  /*6e10*/  MOV R0, UR47 ;  /* 0x0000002f00007c02 */ /* 0x000fe20008000f00 */
[----:B------:R-:W-:Y:S03]  /*6e20*/  UIADD3 UR4, UPT, UPT, UR46, 0x1, URZ ;  /* 0x000000012e047890 */ /* 0x000fe6000fffe0ff */
[----:B------:R-:W-:Y:S01]  /*6e30*/  @P1 LEA R4, R4, UR44, 0x3 ;  /* 0x0000002c04041c11 */ /* 0x000fe2000f8e18ff */
[----:B------:R-:W-:Y:S04]  /*6e40*/  UISETP.NE.AND UP0, UPT, UR4, 0x4, UPT ;  /* 0x000000040400788c */ /* 0x000fe8000bf05270 */
[----:B------:R-:W-:Y:S01]  /*6e50*/  @P1 VIADD R4, R4, 0x60 ;  /* 0x0000006004041836 */ /* 0x000fe20000000000 */
[----:B------:R-:W-:Y:S04]  /*6e60*/  USEL UR46, UR4, URZ, UP0 ;  /* 0x000000ff042e7287 */ /* 0x000fe80008000000 */
[----:B------:R-:W-:Y:S04]  /*6e70*/  @P1 PRMT R0, R0, 0x654, R4 ;  /* 0x0000065400001816 */ /* 0x000fe80000000004 */
[----:B------:R2:W-:Y:S04]  /*6e80*/  @P1 SYNCS.ARRIVE.TRANS64.RED.A1T0 RZ, [R0+URZ], RZ ;  /* 0x000000ff00ff19a7 */ /* 0x0005e800081004ff */
.L_x_107:
[----:B------:R-:W3:Y:S01]  /*6e90*/  @P1 SYNCS.PHASECHK.TRANS64.TRYWAIT P0, [R2+URZ+0x40], R3 ;  /* 0x00004003020015a7 */ /* 0x000ee200080011ff */
[----:B------:R-:W-:Y:S01]  /*6ea0*/  BSSY B1, `(.L_x_108) ;  /* 0x0000017000017945 */ /* 0x000fe20003800000 */
[----:B---3--:R-:W-:Y:S03]  /*6eb0*/  @P1 SEL R75, RZ, 0x1, !P0 ;  /* 0x00000001ff4b1807 */ /* 0x008fe60004000000 */
[----:B------:R-:W-:Y:S05]  /*6ec0*/  @!P1 BRA `(.L_x_109) ;  /* 0x0000000000509947 */ /* 0x000fea0003800000 */
[----:B------:R-:W-:Y:S01]  /*6ed0*/  ISETP.NE.AND P1, PT, R76, RZ, PT ;  /* 0x000000ff4c00720c */ /* 0x000fe20003f25270 */
[----:B------:R-:W-:Y:S01]  /*6ee0*/  BSSY B0, `(.L_x_110) ;  /* 0x000000a000007945 */ /* 0x000fe20003800000 */
[----:B------:R-:W-:Y:S11]  /*6ef0*/  ISETP.NE.AND P0, PT, R75, RZ, PT ;  /* 0x000000ff4b00720c */ /* 0x000ff60003f05270 */
[----:B-1----:R-:W-:Y:S04]  /*6f00*/  @P1 IMAD R5, R73, 0x2000, R74 ;  /* 0x0000200049051824 */ /* 0x002fe800078e024a */
[----:B------:R-:W-:Y:S05]  /*6f10*/  @P1 VIADD R4, R5, UR44 ;  /* 0x0000002c05041c36 */ /* 0x000fea0008000000 */
[----:B------:R-:W-:Y:S01]  /*6f20*/  @P1 IADD3 R3, PT, PT, R77, R4, RZ ;  /* 0x000000044d031210 */ /* 0x000fe20007ffe0ff */
[----:B------:R-:W-:Y:S01]  /*6f30*/  @P1 IMAD.IADD R4, R63, 0x1, R4 ;  /* 0x000000013f041824 */ /* 0x000fe200078e0204 */
[----:B------:R-:W-:Y:S06]  /*6f40*/  @P0 BRA `(.L_x_111) ;  /* 0x00000000000c0947 */ /* 0x000fec0003800000 */
[----:B--2---:R-:W-:Y:S04]  /*6f50*/  SHF.L.U32 R0, R62, 0x1f, RZ ;  /* 0x0000001f3e007819 */ /* 0x004fe800000006ff */
[----:B------:R-:W1:Y:S02]  /*6f60*/  SYNCS.PHASECHK.TRANS64.TRYWAIT P0, [R2+URZ+0x40], R0 ;  /* 0x00004000020075a7 */ /* 0x000e6400080011ff */
[----:B-1----:R-:W-:Y:S05]  /*6f70*/  @!P0 BRA `(.L_x_112) ;  /* 0x0000002800488947 */ /* 0x002fea0003800000 */
.L_x_111:
[----:B------:R-:W-:Y:S05]  /*6f80*/  BSYNC B0 ;  /* 0x0000000000007941 */ /* 0x000fea0003800000 */
.L_x_110:
[----:B------:R-:W-:Y:S02]  /*6f90*/  ISETP.NE.AND P0, PT, R76, RZ, PT ;  /* 0x000000ff4c00720c */ /* 0x000fe40003f05270 */
[----:B------:R-:W-:Y:S11]  /*6fa0*/  IADD3 R73, PT, PT, R73, 0x1, RZ ;  /* 0x0000000149497810 */ /* 0x000ff60007ffe0ff */
[----:B-12---:R-:W-:Y:S01]  /*6fb0*/  @P0 IMAD.IADD R0, R63, 0x1, R3 ;  /* 0x000000013f000824 */ /* 0x006fe200078e0203 */
[----:B------:R-:W-:Y:S05]  /*6fc0*/  @P0 WARPSYNC.ALL ;  /* 0x0000000000000948 */ /* 0x000fea0003800000 */
[----:B------:R3:W4:Y:S04]  /*6fd0*/  @P0 LDSM.16.M88.4 R44, [R5+UR44+0x400] ;  /* 0x0004002c052c083b */ /* 0x0007280008000200 */
[----:B------:R3:W1:Y:S04]  /*6fe0*/  @P0 LDSM.16.M88.4 R40, [R4+0x400] ;  /* 0x000400000428083b */ /* 0x0006680000000200 */
[----:B------:R3:W2:Y:S04]  /*6ff0*/  @P0 LDSM.16.M88.4 R32, [R3+0x400] ;  /* 0x000400000320083b */ /* 0x0006a80000000200 */
[----:B------:R3:W1:Y:S02]  /*7000*/  @P0 LDSM.16.M88.4 R36, [R0+0x400] ;  /* 0x000400000024083b */ /* 0x0006640000000200 */
.L_x_109:
[----:B------:R-:W-:Y:S05]  /*7010*/  BSYNC B1 ;  /* 0x0000000000017941 */ /* 0x000fea0003800000 */
.L_x_108:
[----:B--23--:R-:W-:Y:S05]  /*7020*/  VIADD R0, R25, 0x20 ;  /* 0x0000002019007836 */ /* 0x00cfea0000000000 */
[----:B------:R-:W-:Y:S04]  /*7030*/  SHF.R.U32.HI R0, RZ, 0x15, R0 ;  /* 0x00000015ff007819 */ /* 0x000fe80000011600 */
[----:B------:R-:W-:Y:S11]  /*7040*/  LOP3.LUT P0, RZ, R0, 0x3, R54, 0x48, !PT ;  /* 0x0000000300ff7812 */ /* 0x000ff60007804836 */
[----:B------:R-:W-:Y:S02]  /*7050*/  @!UPT UIADD3 URZ, UPT, UPT, URZ, URZ, URZ ;  /* 0x000000fffffff290 */ /* 0x000fe4000fffe0ff */
[----:B------:R-:W-:Y:S05]  /*7060*/  @!P0 BRA `(.L_x_113) ;  /* 0x0000000000408947 */ /* 0x000fea0003800000 */
[----:B------:R-:W2:Y:S01]  /*7070*/  LDCU.64 UR8, c[0x4][0x70] ;  /* 0x01000e00ff0877ac */ /* 0x000ea20008000a00 */
[----:B------:R-:W-:Y:S01]  /*7080*/  MOV R3, 0x0 ;  /* 0x0000000000037802 */ /* 0x000fe20000000f00 */
[----:B-1----:R-:W-:Y:S02]  /*7090*/  HFMA2 R12, -RZ, RZ, 0, 5.9604644775390625e-08 ;  /* 0x00000001ff0c7431 */ /* 0x002fe400000001ff */
[----:B------:R-:W-:Y:S02]  /*70a0*/  IMAD.MOV.U32 R8, RZ, RZ, 0x192 ;  /* 0x00000192ff087424 */ /* 0x000fe400078e00ff */
[----:B------:R-:W-:Y:S01]  /*70b0*/  IMAD.MOV.U32 R13, RZ, RZ, RZ ;  /* 0x000000ffff0d7224 */ /* 0x000fe200078e00ff */
[----:B------:R-:W1:Y:S01]  /*70c0*/  LDCU.64 UR6, c[0x4][0x78] ;  /* 0x01000f00ff0677ac */ /* 0x000e620008000a00 */
[----:B------:R-:W3:Y:S01]  /*70d0*/  LDC.64 R2, c[0x4][R3] ;  /* 0x0100000003027b82 */ /* 0x000ee20000000a00 */
[----:B------:R-:W5:Y:S01]  /*70e0*/  LDCU.64 UR4, c[0x4][0x10] ;  /* 0x01000200ff0477ac */ /* 0x000f620008000a00 */
[----:B--2---:R-:W-:Y:S01]  /*70f0*/  MOV R5, UR9 ;  /* 0x0000000900057c02 */ /* 0x004fe20008000f00 */
[----:B------:R-:W-:Y:S01]  /*7100*/  IMAD.U32 R4, RZ, RZ, UR8 ;  /* 0x00000008ff047e24 */ /* 0x000fe2000f8e00ff */
[----:B-1----:R-:W-:Y:S01]  /*7110*/  MOV R7, UR7 ;  /* 0x0000000700077c02 */ /* 0x002fe20008000f00 */
[----:B------:R-:W-:Y:S01]  /*7120*/  IMAD.U32 R6, RZ, RZ, UR6 ;  /* 0x00000006ff067e24 */ /* 0x000fe2000f8e00ff */
[----:B-----5:R-:W-:Y:S01]  /*7130*/  MOV R11, UR5 ;  /* 0x00000005000b7c02 */ /* 0x020fe20008000f00 */
[----:B------:R-:W-:Y:S02]  /*7140*/  IMAD.U32 R10, RZ, RZ, UR4 ;  /* 0x00000004ff0a7e24 */ /* 0x000fe4000f8e00ff */
[----:B------:R-:W-:Y:S07]  /*7150*/  LEPC R20, `(.L_x_113) ;  /* 0x000000001014794e */ /* 0x000fee0000000000 */
[----:B---34-:R-:W-:Y:S05]  /*7160*/  CALL.ABS.NOINC R2 ;  /* 0x0000000002007343 */ /* 0x018fea0003c00000 */
.L_x_113:
[----:B------:R-:W-:Y:S01]  /*7170*/  ISETP.NE.AND P6, PT, R68, RZ, PT ;  /* 0x000000ff4400720c */ /* 0x000fe20003fc5270 */
[----:B------:R-:W-:Y:S05]  /*7180*/  WARPSYNC.ALL ;  /* 0x0000000000007948 */ /* 0x000fea0003800000 */
[----:B------:R-:W-:Y:S01]  /*7190*/  R2UR UR4, R25 ;  /* 0x00000000190472ca */ /* 0x000fe200000e0000 */
[----:B------:R-:W-:Y:S01]  /*71a0*/  IMAD.U32 R0, RZ, RZ, UR46 ;  /* 0x0000002eff007e24 */ /* 0x000fe2000f8e00ff */
[----:B----4-:R-:W-:Y:S01]  /*71b0*/  LOP3.LUT R20, R44, 0xffffe000, RZ, 0xc0, !PT ;  /* 0xffffe0002c147812 */ /* 0x010fe200078ec0ff */
[----:B------:R-:W-:Y:S01]  /*71c0*/  IMAD.U32 R21, RZ, RZ, UR47 ;  /* 0x0000002fff157e24 */ /* 0x000fe2000f8e00ff */
[----:B------:R-:W-:Y:S01]  /*71d0*/  ISETP.NE.AND P0, PT, R65, RZ, PT ;  /* 0x000000ff4100720c */ /* 0x000fe20003f05270 */
[----:B------:R-:W-:Y:S02]  /*71e0*/  BSSY.RECONVERGENT B0, `(.L_x_114) ;  /* 0x000005c000007945 */ /* 0x000fe40003800200 */
[----:B------:R-:W-:Y:S05]  /*71f0*/  @P6 LEA R0, R0, UR44, 0x3 ;  /* 0x0000002c00006c11 */ /* 0x000fea000f8e18ff */
[----:B------:R-:W-:Y:S01]  /*7200*/  @P6 VIADD R0, R0, 0x60 ;  /* 0x0000006000006836 */ /* 0x000fe20000000000 */
[----:B-1----:R-:W1:Y:S04]  /*7210*/  LDTM.16dp128bit.x8 R4, tmem[UR4+0x20] ;  /* 0x00002004000479ee */ /* 0x002e680008180000 */
[----:B------:R-:W-:Y:S01]  /*7220*/  @P6 PRMT R21, R21, 0x654, R0 ;  /* 0x0000065415156816 */ /* 0x000fe20000000000 */
[C---:B-1----:R-:W-:Y:S01]  /*7230*/  FMUL R0, R24.reuse, R4 ;  /* 0x0000000418007220 */ /* 0x042fe20000400000 */
[C---:B------:R-:W-:Y:S01]  /*7240*/  FMUL R4, R24.reuse, R8 ;  /* 0x0000000818047220 */ /* 0x040fe20000400000 */
[C---:B------:R-:W-:Y:S01]  /*7250*/  FMUL R8, R24.reuse, R12 ;  /* 0x0000000c18087220 */ /* 0x040fe20000400000 */
[C---:B------:R-:W-:Y:S01]  /*7260*/  FMUL R12, R24.reuse, R16 ;  /* 0x00000010180c7220 */ /* 0x040fe20000400000 */
[----:B------:R-:W-:Y:S01]  /*7270*/  LOP3.LUT R16, R45, 0xffffe000, RZ, 0xc0, !PT ;  /* 0xffffe0002d107812 */ /* 0x000fe200078ec0ff */
[C---:B------:R-:W-:Y:S01]  /*7280*/  FMUL R2, R24.reuse, R5 ;  /* 0x0000000518027220 */ /* 0x040fe20000400000 */
[C---:B------:R-:W-:Y:S01]  /*7290*/  FMUL R3, R24.reuse, R6 ;  /* 0x0000000618037220 */ /* 0x040fe20000400000 */
[----:B------:R-:W-:Y:S01]  /*72a0*/  FMUL R5, R24, R9 ;  /* 0x0000000918057220 */ /* 0x000fe20000400000 */
[----:B------:R-:W-:Y:S01]  /*72b0*/  FFMA R28, R27, R20, R0 ;  /* 0x000000141b1c7223 */ /* 0x000fe20000000000 */
[----:B------:R-:W-:Y:S01]  /*72c0*/  LOP3.LUT R0, R46, 0xffffe000, RZ, 0xc0, !PT ;  /* 0xffffe0002e007812 */ /* 0x000fe200078ec0ff */
[C---:B------:R-:W-:Y:S01]  /*72d0*/  FMUL R6, R24.reuse, R10 ;  /* 0x0000000a18067220 */ /* 0x040fe20000400000 */
[C---:B------:R-:W-:Y:S01]  /*72e0*/  FMUL R9, R24.reuse, R13 ;  /* 0x0000000d18097220 */ /* 0x040fe20000400000 */
[C---:B------:R-:W-:Y:S01]  /*72f0*/  FMUL R10, R24.reuse, R14 ;  /* 0x0000000e180a7220 */ /* 0x040fe20000400000 */
[----:B------:R-:W-:Y:S01]  /*7300*/  F2FP.TF32.F32.PACK_B R28, R28 ;  /* 0x0000001cff1c723e */ /* 0x000fe200024050ff */
[C---:B------:R-:W-:Y:S01]  /*7310*/  FMUL R13, R24.reuse, R17 ;  /* 0x00000011180d7220 */ /* 0x040fe20000400000 */
[----:B------:R-:W-:Y:S01]  /*7320*/  LOP3.LUT R17, R47, 0xffffe000, RZ, 0xc0, !PT ;  /* 0xffffe0002f117812 */ /* 0x000fe200078ec0ff */
[----:B------:R-:W-:Y:S01]  /*7330*/  FMUL R14, R24, R18 ;  /* 0x00000012180e7220 */ /* 0x000fe20000400000 */
[----:B------:R-:W-:Y:S01]  /*7340*/  LOP3.LUT R18, R40, 0xffffe000, RZ, 0xc0, !PT ;  /* 0xffffe00028127812 */ /* 0x000fe200078ec0ff */
[----:B------:R-:W-:Y:S01]  /*7350*/  FFMA R29, R27, R16, R2 ;  /* 0x000000101b1d7223 */ /* 0x000fe20000000002 */
[----:B------:R-:W-:Y:S01]  /*7360*/  LOP3.LUT R2, R41, 0xffffe000, RZ, 0xc0, !PT ;  /* 0xffffe00029027812 */ /* 0x000fe200078ec0ff */
[----:B------:R-:W-:Y:S01]  /*7370*/  FMUL R7, R24, R7 ;  /* 0x0000000718077220 */ /* 0x000fe20000400000 */
[----:B------:R-:W-:Y:S01]  /*7380*/  LOP3.LUT R16, R33, 0xffffe000, RZ, 0xc0, !PT ;  /* 0xffffe00021107812 */ /* 0x000fe200078ec0ff */
[C---:B------:R-:W-:Y:S01]  /*7390*/  FFMA R30, R27.reuse, R0, R3 ;  /* 0x000000001b1e7223 */ /* 0x040fe20000000003 */
[----:B------:R-:W-:Y:S01]  /*73a0*/  LOP3.LUT R0, R42, 0xffffe000, RZ, 0xc0, !PT ;  /* 0xffffe0002a007812 */ /* 0x000fe200078ec0ff */
[C---:B------:R-:W-:Y:S01]  /*73b0*/  FFMA R31, R27.reuse, R17, R7 ;  /* 0x000000111b1f7223 */ /* 0x040fe20000000007 */
[----:B------:R-:W-:Y:S01]  /*73c0*/  LOP3.LUT R3, R32, 0xffffe000, RZ, 0xc0, !PT ;  /* 0xffffe00020037812 */ /* 0x000fe200078ec0ff */
[C---:B------:R-:W-:Y:S01]  /*73d0*/  FFMA R4, R27.reuse, R18, R4 ;  /* 0x000000121b047223 */ /* 0x040fe20000000004 */
[----:B------:R-:W-:Y:S01]  /*73e0*/  F2FP.TF32.F32.PACK_B R29, R29 ;  /* 0x0000001dff1d723e */ /* 0x000fe200024050ff */
[----:B------:R-:W-:Y:S01]  /*73f0*/  FFMA R5, R27, R2, R5 ;  /* 0x000000021b057223 */ /* 0x000fe20000000005 */
[----:B------:R-:W-:Y:S01]  /*7400*/  LOP3.LUT R2, R43, 0xffffe000, RZ, 0xc0, !PT ;  /* 0xffffe0002b027812 */ /* 0x000fe200078ec0ff */
[----:B------:R-:W-:Y:S01]  /*7410*/  FMUL R11, R24, R11 ;  /* 0x0000000b180b7220 */ /* 0x000fe20000400000 */
[----:B------:R-:W-:Y:S01]  /*7420*/  F2FP.TF32.F32.PACK_B R30, R30 ;  /* 0x0000001eff1e723e */ /* 0x000fe200024050ff */
[C---:B------:R-:W-:Y:S01]  /*7430*/  FFMA R6, R27.reuse, R0, R6 ;  /* 0x000000001b067223 */ /* 0x040fe20000000006 */
[----:B------:R-:W-:Y:S01]  /*7440*/  LOP3.LUT R0, R34, 0xffffe000, RZ, 0xc0, !PT ;  /* 0xffffe00022007812 */ /* 0x000fe200078ec0ff */
[----:B------:R-:W-:Y:S01]  /*7450*/  FFMA R7, R27, R2, R11 ;  /* 0x000000021b077223 */ /* 0x000fe2000000000b */
[----:B------:R-:W-:Y:S01]  /*7460*/  LOP3.LUT R2, R35, 0xffffe000, RZ, 0xc0, !PT ;  /* 0xffffe00023027812 */ /* 0x000fe200078ec0ff */
[----:B------:R-:W-:Y:S01]  /*7470*/  FFMA R8, R27, R3, R8 ;  /* 0x000000031b087223 */ /* 0x000fe20000000008 */
[----:B------:R-:W-:Y:S01]  /*7480*/  LOP3.LUT R3, R37, 0xffffe000, RZ, 0xc0, !PT ;  /* 0xffffe00025037812 */ /* 0x000fe200078ec0ff */
[C---:B------:R-:W-:Y:S01]  /*7490*/  FFMA R9, R27.reuse, R16, R9 ;  /* 0x000000101b097223 */ /* 0x040fe20000000009 */
[----:B------:R-:W-:Y:S01]  /*74a0*/  F2FP.TF32.F32.PACK_B R31, R31 ;  /* 0x0000001fff1f723e */ /* 0x000fe200024050ff */
[----:B------:R-:W-:Y:S01]  /*74b0*/  FMUL R15, R24, R15 ;  /* 0x0000000f180f7220 */ /* 0x000fe20000400000 */
[----:B------:R-:W-:Y:S01]  /*74c0*/  LOP3.LUT R16, R38, 0xffffe000, RZ, 0xc0, !PT ;  /* 0xffffe00026107812 */ /* 0x000fe200078ec0ff */
[C---:B------:R-:W-:Y:S01]  /*74d0*/  FFMA R10, R27.reuse, R0, R10 ;  /* 0x000000001b0a7223 */ /* 0x040fe2000000000a */
[----:B------:R-:W-:Y:S01]  /*74e0*/  LOP3.LUT R0, R36, 0xffffe000, RZ, 0xc0, !PT ;  /* 0xffffe00024007812 */ /* 0x000fe200078ec0ff */
[----:B------:R-:W-:Y:S01]  /*74f0*/  FFMA R11, R27, R2, R15 ;  /* 0x000000021b0b7223 */ /* 0x000fe2000000000f */
[----:B------:R-:W-:Y:S01]  /*7500*/  LOP3.LUT R2, R39, 0xffffe000, RZ, 0xc0, !PT ;  /* 0xffffe00027027812 */ /* 0x000fe200078ec0ff */
[----:B------:R1:W-:Y:S01]  /*7510*/  STSM.16.M88.4 [R70+0x2400], R28 ;  /* 0x0024001c46007844 */ /* 0x0003e20000000200 */
[----:B------:R-:W-:Y:S01]  /*7520*/  F2FP.TF32.F32.PACK_B R4, R4 ;  /* 0x00000004ff04723e */ /* 0x000fe200024050ff */
[----:B------:R-:W-:Y:S01]  /*7530*/  FMUL R19, R24, R19 ;  /* 0x0000001318137220 */ /* 0x000fe20000400000 */
[----:B------:R-:W-:Y:S01]  /*7540*/  F2FP.TF32.F32.PACK_B R5, R5 ;  /* 0x00000005ff05723e */ /* 0x000fe200024050ff */
[C---:B------:R-:W-:Y:S01]  /*7550*/  FFMA R12, R27.reuse, R0, R12 ;  /* 0x000000001b0c7223 */ /* 0x040fe2000000000c */
[----:B------:R-:W-:Y:S01]  /*7560*/  F2FP.TF32.F32.PACK_B R6, R6 ;  /* 0x00000006ff06723e */ /* 0x000fe200024050ff */
[C---:B------:R-:W-:Y:S01]  /*7570*/  FFMA R13, R27.reuse, R3, R13 ;  /* 0x000000031b0d7223 */ /* 0x040fe2000000000d */
[----:B------:R-:W-:Y:S01]  /*7580*/  F2FP.TF32.F32.PACK_B R7, R7 ;  /* 0x00000007ff07723e */ /* 0x000fe200024050ff */
[C---:B------:R-:W-:Y:S01]  /*7590*/  FFMA R14, R27.reuse, R16, R14 ;  /* 0x000000101b0e7223 */ /* 0x040fe2000000000e */
[----:B------:R-:W-:Y:S01]  /*75a0*/  FFMA R15, R27, R2, R19 ;  /* 0x000000021b0f7223 */ /* 0x000fe20000000013 */
[----:B------:R-:W-:Y:S02]  /*75b0*/  F2FP.TF32.F32.PACK_B R8, R8 ;  /* 0x00000008ff08723e */ /* 0x000fe400024050ff */
[----:B------:R1:W-:Y:S01]  /*75c0*/  STSM.16.M88.4 [R69+0x2400], R4 ;  /* 0x0024000445007844 */ /* 0x0003e20000000200 */
[----:B------:R-:W-:Y:S02]  /*75d0*/  F2FP.TF32.F32.PACK_B R9, R9 ;  /* 0x00000009ff09723e */ /* 0x000fe400024050ff */
[----:B------:R-:W-:Y:S02]  /*75e0*/  F2FP.TF32.F32.PACK_B R10, R10 ;  /* 0x0000000aff0a723e */ /* 0x000fe400024050ff */
[----:B------:R-:W-:Y:S02]  /*75f0*/  F2FP.TF32.F32.PACK_B R11, R11 ;  /* 0x0000000bff0b723e */ /* 0x000fe400024050ff */
[----:B------:R-:W-:Y:S02]  /*7600*/  F2FP.TF32.F32.PACK_B R12, R12 ;  /* 0x0000000cff0c723e */ /* 0x000fe400024050ff */
[----:B------:R-:W-:Y:S01]  /*7610*/  F2FP.TF32.F32.PACK_B R13, R13 ;  /* 0x0000000dff0d723e */ /* 0x000fe200024050ff */
[----:B------:R1:W-:Y:S01]  /*7620*/  STSM.16.M88.4 [R71+0x2000], R8 ;  /* 0x0020000847007844 */ /* 0x0003e20000000200 */
[----:B------:R-:W-:Y:S02]  /*7630*/  F2FP.TF32.F32.PACK_B R14, R14 ;  /* 0x0000000eff0e723e */ /* 0x000fe400024050ff */
[----:B------:R-:W-:Y:S02]  /*7640*/  F2FP.TF32.F32.PACK_B R15, R15 ;  /* 0x0000000fff0f723e */ /* 0x000fe400024050ff */
[----:B------:R-:W-:Y:S02]  /*7650*/  LEA R0, R73, UR44, 0x3 ;  /* 0x0000002c49007c11 */ /* 0x000fe4000f8e18ff */
[----:B------:R-:W-:Y:S01]  /*7660*/  @P6 SHF.L.U32 R2, R62, 0x1f, RZ ;  /* 0x0000001f3e026819 */ /* 0x000fe200000006ff */
[----:B------:R1:W-:Y:S01]  /*7670*/  STSM.16.M88.4 [R72+0x2000], R12 ;  /* 0x0020000c48007844 */ /* 0x0003e20000000200 */
        /* <DEDUP_REMOVED lines=9> */
[----:B------:R-:W-:Y:S02]  /*7710*/  UIADD3 UR9, UPT, UPT, UR49, 0x20, URZ ;  /* 0x0000002031097890 */ /* 0x000fe4000fffe0ff */
[----:B------:R-:W-:Y:S01]  /*7720*/  UIADD3 UR8, UPT, UPT, UR44, 0x2400, URZ ;  /* 0x000024002c087890 */ /* 0x000fe2000fffe0ff */
[----:B------:R-:W-:Y:S01]  /*7730*/  UMOV UR10, UR50 ;  /* 0x00000032000a7c82 */ /* 0x000fe20008000000 */
[----:B------:R-:W-:Y:S01]  /*7740*/  UMOV UR11, UR36 ;  /* 0x00000024000b7c82 */ /* 0x000fe20008000000 */
[----:B--2---:R-:W-:Y:S04]  /*7750*/  UIADD3 UR4, UP0, UPT, UR6, 0x680, URZ ;  /* 0x0000068006047890 */ /* 0x004fe8000ff1e0ff */
[----:B------:R-:W-:Y:S09]  /*7760*/  UIADD3.X UR5, UPT, UPT, URZ, UR7, URZ, UP0, !UPT ;  /* 0x00000007ff057290 */ /* 0x000ff200087fe4ff */
[----:B------:R2:W-:Y:S01]  /*7770*/  UTMASTG.3D [UR8], [UR4] ;  /* 0x00000008040073b5 */ /* 0x0005e20008010000 */
[----:B------:R0:W-:Y:S01]  /*7780*/  UTMACMDFLUSH ;  /* 0x00000000000079b7 */ /* 0x0001e20000000000 */
[----:B--2---:R-:W-:Y:S04]  /*7790*/  DEPBAR.LE SB0, 0x1 ;  /* 0x000080400000791a */ /* 0x004fe80000000000 */
.L_x_115:
[----:B------:R-:W-:Y:S05]  /*77a0*/  BSYNC.RECONVERGENT B0 ;  /* 0x0000000000007941 */ /* 0x000fea0003800200 */
.L_x_114:
[----:B------:R-:W-:Y:S01]  /*77b0*/  BAR.SYNC.DEFER_BLOCKING 0x1, 0x80 ;  /* 0x0042000000007b1d */ /* 0x000fe20000010000 */
[----:B------:R-:W-:Y:S04]  /*77c0*/  UIADD3 UR4, UPT, UPT, UR46, 0x1, URZ ;  /* 0x000000012e047890 */ /* 0x000fe8000fffe0ff */
[----:B------:R-:W-:Y:S04]  /*77d0*/  UISETP.NE.AND UP0, UPT, UR4, 0x4, UPT ;  /* 0x000000040400788c */ /* 0x000fe8000bf05270 */
[----:B------:R-:W-:Y:S01]  /*77e0*/  USEL UR45, UR4, URZ, UP0 ;  /* 0x000000ff042d7287 */ /* 0x000fe20008000000 */
[----:B------:R2:W-:Y:S01]  /*77f0*/  @P6 SYNCS.ARRIVE.TRANS64.RED.A1T0 RZ, [R21+URZ], RZ ;  /* 0x000000ff15ff69a7 */ /* 0x0005e200081004ff */
[----:B------:R-:W-:Y:S01]  /*7800*/  BSSY B1, `(.L_x_116) ;  /* 0x0000018000017945 */ /* 0x000fe20003800000 */
[----:B------:R-:W3:Y:S02]  /*7810*/  @P6 SYNCS.PHASECHK.TRANS64.TRYWAIT P0, [R0+URZ+0x40], R2 ;  /* 0x00004002000065a7 */ /* 0x000ee400080011ff */
[----:B---3--:R-:W-:Y:S01]  /*7820*/  @P6 SEL R75, RZ, 0x1, !P0 ;  /* 0x00000001ff4b6807 */ /* 0x008fe20004000000 */
[----:B--2---:R-:W-:Y:S06]  /*7830*/  @!P6 BRA `(.L_x_117) ;  /* 0x000000000050e947 */ /* 0x004fec0003800000 */
        /* <DEDUP_REMOVED lines=8> */
[----:B------:R-:W-:Y:S04]  /*78c0*/  SHF.L.U32 R5, R62, 0x1f, RZ ;  /* 0x0000001f3e057819 */ /* 0x000fe800000006ff */
[----:B------:R-:W1:Y:S02]  /*78d0*/  SYNCS.PHASECHK.TRANS64.TRYWAIT P0, [R0+URZ+0x40], R5 ;  /* 0x00004005000075a7 */ /* 0x000e6400080011ff */
[----:B-1----:R-:W-:Y:S05]  /*78e0*/  @!P0 BRA `(.L_x_120) ;  /* 0x0000002000008947 */ /* 0x002fea0003800000 */
.L_x_119:
[----:B------:R-:W-:Y:S05]  /*78f0*/  BSYNC B0 ;  /* 0x0000000000007941 */ /* 0x000fea0003800000 */
.L_x_118:
[----:B------:R-:W-:Y:S02]  /*7900*/  ISETP.NE.AND P0, PT, R76, RZ, PT ;  /* 0x000000ff4c00720c */ /* 0x000fe40003f05270 */
[----:B------:R-:W-:Y:S11]  /*7910*/  IADD3 R73, PT, PT, R73, 0x1, RZ ;  /* 0x0000000149497810 */ /* 0x000ff60007ffe0ff */
[----:B-1----:R-:W-:Y:S01]  /*7920*/  @P0 IMAD.IADD R0, R63, 0x1, R2 ;  /* 0x000000013f000824 */ /* 0x002fe200078e0202 */
[----:B------:R-:W-:Y:S05]  /*7930*/  @P0 WARPSYNC.ALL ;  /* 0x0000000000000948 */ /* 0x000fea0003800000 */
[----:B------:R2:W3:Y:S04]  /*7940*/  @P0 LDSM.16.M88.4 R44, [R4+UR44+0x400] ;  /* 0x0004002c042c083b */ /* 0x0004e80008000200 */
[----:B------:R2:W4:Y:S04]  /*7950*/  @P0 LDSM.16.M88.4 R40, [R3+0x400] ;  /* 0x000400000328083b */ /* 0x0005280000000200 */
[----:B------:R2:W1:Y:S04]  /*7960*/  @P0 LDSM.16.M88.4 R32, [R2+0x400] ;  /* 0x000400000220083b */ /* 0x0004680000000200 */
[----:B------:R2:W1:Y:S02]  /*7970*/  @P0 LDSM.16.M88.4 R36, [R0+0x400] ;  /* 0x000400000024083b */ /* 0x0004640000000200 */
.L_x_117:
[----:B------:R-:W-:Y:S05]  /*7980*/  BSYNC B1 ;  /* 0x0000000000017941 */ /* 0x000fea0003800000 */
.L_x_116:
[----:B--2---:R-:W-:Y:S05]  /*7990*/  VIADD R0, R25, 0x40 ;  /* 0x0000004019007836 */ /* 0x004fea0000000000 */
        /* <DEDUP_REMOVED lines=20> */
.L_x_121:
[----:B------:R-:W-:Y:S01]  /*7ae0*/  ISETP.NE.AND P6, PT, R68, RZ, PT ;  /* 0x000000ff4400720c */ /* 0x000fe20003fc5270 */
[----:B------:R-:W-:Y:S05]  /*7af0*/  WARPSYNC.ALL ;  /* 0x0000000000007948 */ /* 0x000fea0003800000 */
[----:B------:R-:W-:Y:S01]  /*7b00*/  R2UR UR4, R25 ;  /* 0x00000000190472ca */ /* 0x000fe200000e0000 */
[----:B------:R-:W-:Y:S01]  /*7b10*/  IMAD.U32 R0, RZ, RZ, UR45 ;  /* 0x0000002dff007e24 */ /* 0x000fe2000f8e00ff */
[----:B---3--:R-:W-:Y:S01]  /*7b20*/  LOP3.LUT R20, R44, 0xffffe000, RZ, 0xc0, !PT ;  /* 0xffffe0002c147812 */ /* 0x008fe200078ec0ff */
        /* <DEDUP_REMOVED lines=24> */
[----:B----4-:R-:W-:Y:S01]  /*7cb0*/  LOP3.LUT R18, R40, 0xffffe000, RZ, 0xc0, !PT ;  /* 0xffffe00028127812 */ /* 0x010fe200078ec0ff */
        /* <DEDUP_REMOVED lines=69> */
.L_x_123:
[----:B------:R-:W-:Y:S05]  /*8110*/  BSYNC.RECONVERGENT B0 ;  /* 0x0000000000007941 */ /* 0x000fea0003800200 */
.L_x_122:
        /* <DEDUP_REMOVED lines=12> */
[----:B------:R-:W-:Y:S04]  /*81e0*/  @P1 IMAD R73, R73, 0x2000, R74 ;  /* 0x0000200049491824 */ /* 0x000fe800078e024a */
[----:B------:R-:W-:Y:S05]  /*81f0*/  @P1 VIADD R3, R73, UR44 ;  /* 0x0000002c49031c36 */ /* 0x000fea0008000000 */
[----:B------:R-:W-:Y:S01]  /*8200*/  @P1 IADD3 R77, PT, PT, R77, R3, RZ ;  /* 0x000000034d4d1210 */ /* 0x000fe20007ffe0ff */
[----:B------:R-:W-:Y:S01]  /*8210*/  @P1 IMAD.IADD R3, R63, 0x1, R3 ;  /* 0x000000013f031824 */ /* 0x000fe200078e0203 */
[----:B------:R-:W-:Y:S06]  /*8220*/  @P0 BRA `(.L_x_127) ;  /* 0x00000000000c0947 */ /* 0x000fec0003800000 */
[----:B------:R-:W-:Y:S04]  /*8230*/  SHF.L.U32 R0, R62, 0x1f, RZ ;  /* 0x0000001f3e007819 */ /* 0x000fe800000006ff */
[----:B------:R-:W2:Y:S02]  /*8240*/  SYNCS.PHASECHK.TRANS64.TRYWAIT P0, [R2+URZ+0x40], R0 ;  /* 0x00004000020075a7 */ /* 0x000ea400080011ff */
[----:B--2---:R-:W-:Y:S05]  /*8250*/  @!P0 BRA `(.L_x_128) ;  /* 0x0000001400b88947 */ /* 0x004fea0003800000 */
.L_x_127:
[----:B------:R-:W-:Y:S05]  /*8260*/  BSYNC B0 ;  /* 0x0000000000007941 */ /* 0x000fea0003800000 */
.L_x_126:
[----:B------:R-:W-:Y:S11]  /*8270*/  ISETP.NE.AND P0, PT, R76, RZ, PT ;  /* 0x000000ff4c00720c */ /* 0x000ff60003f05270 */
[----:B------:R-:W-:Y:S02]  /*8280*/  @!UPT UIADD3 URZ, UPT, UPT, URZ, URZ, URZ ;  /* 0x000000fffffff290 */ /* 0x000fe4000fffe0ff */
[----:B--2---:R-:W-:Y:S01]  /*8290*/  @P0 IADD3 R0, PT, PT, R63, R77, RZ ;  /* 0x0000004d3f000210 */ /* 0x004fe20007ffe0ff */
[----:B------:R-:W-:Y:S05]  /*82a0*/  @P0 WARPSYNC.ALL ;  /* 0x0000000000000948 */ /* 0x000fea0003800000 */
[----:B------:R2:W3:Y:S04]  /*82b0*/  @P0 LDSM.16.M88.4 R44, [R73+UR44+0x400] ;  /* 0x0004002c492c083b */ /* 0x0004e80008000200 */
[----:B------:R2:W4:Y:S04]  /*82c0*/  @P0 LDSM.16.M88.4 R40, [R3+0x400] ;  /* 0x000400000328083b */ /* 0x0005280000000200 */
[----:B------:R2:W1:Y:S04]  /*82d0*/  @P0 LDSM.16.M88.4 R32, [R77+0x400] ;  /* 0x000400004d20083b */ /* 0x0004680000000200 */
[----:B------:R2:W1:Y:S02]  /*82e0*/  @P0 LDSM.16.M88.4 R36, [R0+0x400] ;  /* 0x000400000024083b */ /* 0x0004640000000200 */
.L_x_125:
[----:B------:R-:W-:Y:S05]  /*82f0*/  BSYNC B1 ;  /* 0x0000000000017941 */ /* 0x000fea0003800000 */
.L_x_124:
        /* <DEDUP_REMOVED lines=21> */
.L_x_129:
[----:B------:R-:W-:Y:S01]  /*8450*/  ISETP.NE.AND P0, PT, R65, RZ, PT ;  /* 0x000000ff4100720c */ /* 0x000fe20003f05270 */
[----:B------:R-:W-:Y:S05]  /*8460*/  WARPSYNC.ALL ;  /* 0x0000000000007948 */ /* 0x000fea0003800000 */
[----:B------:R-:W-:Y:S01]  /*8470*/  R2UR UR4, R25 ;  /* 0x00000000190472ca */ /* 0x000fe200000e0000 */
[----:B------:R-:W-:Y:S01]  /*8480*/  BSSY.RECONVERGENT B0, `(.L_x_130) ;  /* 0x000005d000007945 */ /* 0x000fe20003800200 */
[----:B---3--:R-:W-:Y:S02]  /*8490*/  LOP3.LUT R0, R44, 0xffffe000, RZ, 0xc0, !PT ;  /* 0xffffe0002c007812 */ /* 0x008fe400078ec0ff */
[----:B------:R-:W-:Y:S02]  /*84a0*/  LOP3.LUT R2, R45, 0xffffe000, RZ, 0xc0, !PT ;  /* 0xffffe0002d027812 */ /* 0x000fe400078ec0ff */
[----:B------:R-:W-:Y:S02]  /*84b0*/  LOP3.LUT R3, R46, 0xffffe000, RZ, 0xc0, !PT ;  /* 0xffffe0002e037812 */ /* 0x000fe400078ec0ff */
[----:B------:R-:W-:Y:S02]  /*84c0*/  LOP3.LUT R20, R47, 0xffffe000, RZ, 0xc0, !PT ;  /* 0xffffe0002f147812 */ /* 0x000fe400078ec0ff */
[----:B----4-:R-:W-:Y:S02]  /*84d0*/  LOP3.LUT R21, R40, 0xffffe000, RZ, 0xc0, !PT ;  /* 0xffffe00028157812 */ /* 0x010fe400078ec0ff */
[----:B------:R-:W-:Y:S01]  /*84e0*/  LOP3.LUT R25, R41, 0xffffe000, RZ, 0xc0, !PT ;  /* 0xffffe00029197812 */ /* 0x000fe200078ec0ff */
[----:B-1----:R-:W1:Y:S01]  /*84f0*/  LDTM.16dp128bit.x8 R4, tmem[UR4+0x60] ;  /* 0x00006004000479ee */ /* 0x002e620008180000 */
[----:B------:R-:W-:Y:S01]  /*8500*/  R2UR UR4, R26 ;  /* 0x000000001a0472ca */ /* 0x000fe200000e0000 */
[----:B------:R-:W-:Y:S01]  /*8510*/  NOP ;  /* 0x0000000000007918 */ /* 0x000fe20000000000 */
[----:B------:R-:W-:Y:S02]  /*8520*/  LOP3.LUT R26, R42, 0xffffe000, RZ, 0xc0, !PT ;  /* 0xffffe0002a1a7812 */ /* 0x000fe400078ec0ff */
[----:B------:R-:W-:Y:S02]  /*8530*/  LOP3.LUT R28, R43, 0xffffe000, RZ, 0xc0, !PT ;  /* 0xffffe0002b1c7812 */ /* 0x000fe400078ec0ff */
[----:B------:R-:W-:Y:S02]  /*8540*/  LOP3.LUT R29, R32, 0xffffe000, RZ, 0xc0, !PT ;  /* 0xffffe000201d7812 */ /* 0x000fe400078ec0ff */
[----:B------:R-:W-:Y:S02]  /*8550*/  LOP3.LUT R30, R33, 0xffffe000, RZ, 0xc0, !PT ;  /* 0xffffe000211e7812 */ /* 0x000fe400078ec0ff */
[----:B------:R-:W-:Y:S02]  /*8560*/  LOP3.LUT R31, R34, 0xffffe000, RZ, 0xc0, !PT ;  /* 0xffffe000221f7812 */ /* 0x000fe400078ec0ff */
[----:B------:R-:W-:Y:S01]  /*8570*/  LOP3.LUT R32, R35, 0xffffe000, RZ, 0xc0, !PT ;  /* 0xffffe00023207812 */ /* 0x000fe200078ec0ff */
[----:B------:R-:W-:Y:S01]  /*8580*/  UIADD3 UR4, UPT, UPT, UR4, 0xd0, URZ ;  /* 0x000000d004047890 */ /* 0x000fe2000fffe0ff */
[----:B------:R-:W-:Y:S02]  /*8590*/  LOP3.LUT R33, R36, 0xffffe000, RZ, 0xc0, !PT ;  /* 0xffffe00024217812 */ /* 0x000fe400078ec0ff */
[----:B------:R-:W-:Y:S01]  /*85a0*/  LOP3.LUT R34, R37, 0xffffe000, RZ, 0xc0, !PT ;  /* 0xffffe00025227812 */ /* 0x000fe200078ec0ff */
[----:B------:R-:W-:Y:S01]  /*85b0*/  UPRMT UR4, UR47, 0x654, UR4 ;  /* 0x000006542f047896 */ /* 0x000fe20008000004 */
[----:B------:R-:W-:Y:S02]  /*85c0*/  LOP3.LUT R35, R38, 0xffffe000, RZ, 0xc0, !PT ;  /* 0xffffe00026237812 */ /* 0x000fe400078ec0ff */
[----:B------:R-:W-:Y:S01]  /*85d0*/  LOP3.LUT R36, R39, 0xffffe000, RZ, 0xc0, !PT ;  /* 0xffffe00027247812 */ /* 0x000fe200078ec0ff */
[C---:B-1----:R-:W-:Y:S01]  /*85e0*/  FMUL R4, R24.reuse, R4 ;  /* 0x0000000418047220 */ /* 0x042fe20000400000 */
[C---:B------:R-:W-:Y:S01]  /*85f0*/  FMUL R5, R24.reuse, R5 ;  /* 0x0000000518057220 */ /* 0x040fe20000400000 */
[C---:B------:R-:W-:Y:S01]  /*8600*/  FMUL R6, R24.reuse, R6 ;  /* 0x0000000618067220 */ /* 0x040fe20000400000 */
[C---:B------:R-:W-:Y:S01]  /*8610*/  FMUL R7, R24.reuse, R7 ;  /* 0x0000000718077220 */ /* 0x040fe20000400000 */
[C---:B------:R-:W-:Y:S01]  /*8620*/  FFMA R4, R27.reuse, R0, R4 ;  /* 0x000000001b047223 */ /* 0x040fe20000000004 */
[C---:B------:R-:W-:Y:S01]  /*8630*/  FMUL R8, R24.reuse, R8 ;  /* 0x0000000818087220 */ /* 0x040fe20000400000 */
[C---:B------:R-:W-:Y:S01]  /*8640*/  FFMA R5, R27.reuse, R2, R5 ;  /* 0x000000021b057223 */ /* 0x040fe20000000005 */
[C---:B------:R-:W-:Y:S01]  /*8650*/  FMUL R9, R24.reuse, R9 ;  /* 0x0000000918097220 */ /* 0x040fe20000400000 */
[C---:B------:R-:W-:Y:S01]  /*8660*/  FFMA R6, R27.reuse, R3, R6 ;  /* 0x000000031b067223 */ /* 0x040fe20000000006 */
[----:B------:R-:W-:Y:S01]  /*8670*/  F2FP.TF32.F32.PACK_B R4, R4 ;  /* 0x00000004ff04723e */ /* 0x000fe200024050ff */
[C---:B------:R-:W-:Y:S01]  /*8680*/  FMUL R10, R24.reuse, R10 ;  /* 0x0000000a180a7220 */ /* 0x040fe20000400000 */
[----:B------:R-:W-:Y:S01]  /*8690*/  F2FP.TF32.F32.PACK_B R5, R5 ;  /* 0x00000005ff05723e */ /* 0x000fe200024050ff */
[C---:B------:R-:W-:Y:S01]  /*86a0*/  FFMA R7, R27.reuse, R20, R7 ;  /* 0x000000141b077223 */ /* 0x040fe20000000007 */
[C---:B------:R-:W-:Y:S01]  /*86b0*/  FMUL R11, R24.reuse, R11 ;  /* 0x0000000b180b7220 */ /* 0x040fe20000400000 */
        /* <DEDUP_REMOVED lines=8> */
[----:B------:R-:W-:Y:S01]  /*8740*/  F2FP.TF32.F32.PACK_B R6, R6 ;  /* 0x00000006ff06723e */ /* 0x000fe200024050ff */
[C---:B------:R-:W-:Y:S01]  /*8750*/  FFMA R12, R27.reuse, R29, R12 ;  /* 0x0000001d1b0c7223 */ /* 0x040fe2000000000c */
[----:B------:R-:W-:Y:S01]  /*8760*/  F2FP.TF32.F32.PACK_B R7, R7 ;  /* 0x00000007ff07723e */ /* 0x000fe200024050ff */
[C---:B------:R-:W-:Y:S01]  /*8770*/  FMUL R16, R24.reuse, R16 ;  /* 0x0000001018107220 */ /* 0x040fe20000400000 */
[C---:B------:R-:W-:Y:S01]  /*8780*/  FFMA R13, R27.reuse, R30, R13 ;  /* 0x0000001e1b0d7223 */ /* 0x040fe2000000000d */
[C---:B------:R-:W-:Y:S01]  /*8790*/  FMUL R17, R24.reuse, R17 ;  /* 0x0000001118117220 */ /* 0x040fe20000400000 */
[C---:B------:R-:W-:Y:S01]  /*87a0*/  FFMA R14, R27.reuse, R31, R14 ;  /* 0x0000001f1b0e7223 */ /* 0x040fe2000000000e */
[C---:B------:R-:W-:Y:S01]  /*87b0*/  FMUL R18, R24.reuse, R18 ;  /* 0x0000001218127220 */ /* 0x040fe20000400000 */
[C---:B------:R-:W-:Y:S01]  /*87c0*/  FFMA R15, R27.reuse, R32, R15 ;  /* 0x000000201b0f7223 */ /* 0x040fe2000000000f */
[----:B------:R-:W-:Y:S01]  /*87d0*/  FMUL R19, R24, R19 ;  /* 0x0000001318137220 */ /* 0x000fe20000400000 */
[----:B------:R-:W-:Y:S01]  /*87e0*/  F2FP.TF32.F32.PACK_B R8, R8 ;  /* 0x00000008ff08723e */ /* 0x000fe200024050ff */
[C---:B------:R-:W-:Y:S01]  /*87f0*/  FFMA R16, R27.reuse, R33, R16 ;  /* 0x000000211b107223 */ /* 0x040fe20000000010 */
[----:B------:R-:W-:Y:S01]  /*8800*/  F2FP.TF32.F32.PACK_B R9, R9 ;  /* 0x00000009ff09723e */ /* 0x000fe200024050ff */
[----:B------:R-:W-:Y:S01]  /*8810*/  SYNCS.ARRIVE.TRANS64.RED.A1T0 RZ, [UR4], RZ ;  /* 0x000000ffffff79a7 */ /* 0x000fe20008100404 */
[----:B------:R1:W-:Y:S01]  /*8820*/  STSM.16.M88.4 [R70+0x6400], R4 ;  /* 0x0064000446007844 */ /* 0x0003e20000000200 */
        /* <DEDUP_REMOVED lines=14> */
[----:B------:R-:W-:Y:S05]  /*8910*/  F2FP.TF32.F32.PACK_B R19, R19 ;  /* 0x00000013ff13723e */ /* 0x000fea00024050ff */
        /* <DEDUP_REMOVED lines=19> */
.L_x_131:
[----:B------:R-:W-:Y:S05]  /*8a50*/  BSYNC.RECONVERGENT B0 ;  /* 0x0000000000007941 */ /* 0x000fea0003800200 */
.L_x_130:
[----:B------:R-:W-:Y:S01]  /*8a60*/  BAR.SYNC.DEFER_BLOCKING 0x1, 0x80 ;  /* 0x0042000000007b1d */ /* 0x000fe20000010000 */
[----:B------:R-:W-:Y:S01]  /*8a70*/  UISETP.NE.AND UP0, UPT, UR52, -0x4, UPT ;  /* 0xfffffffc3400788c */ /* 0x000fe2000bf05270 */
[----:B------:R-:W-:Y:S08]  /*8a80*/  IADD3 R22, PT, PT, R22, 0x1, RZ ;  /* 0x0000000116167810 */ /* 0x000ff00007ffe0ff */
[----:B------:R-:W-:Y:S05]  /*8a90*/  BRA.U !UP0, `(.L_x_132) ;  /* 0x0000000108287547 */ /* 0x000fea000b800000 */
[----:B------:R-:W-:Y:S01]  /*8aa0*/  ISETP.NE.AND P0, PT, R68, RZ, PT ;  /* 0x000000ff4400720c */ /* 0x000fe20003f05270 */
[----:B------:R-:W-:Y:S01]  /*8ab0*/  IMAD.U32 R2, RZ, RZ, UR46 ;  /* 0x0000002eff027e24 */ /* 0x000fe2000f8e00ff */
[----:B------:R-:W-:Y:S01]  /*8ac0*/  UIADD3 UR4, UPT, UPT, UR46, 0x1, URZ ;  /* 0x000000012e047890 */ /* 0x000fe2000fffe0ff */
[----:B------:R-:W-:Y:S03]  /*8ad0*/  IMAD.U32 R0, RZ, RZ, UR47 ;  /* 0x0000002fff007e24 */ /* 0x000fe6000f8e00ff */
[----:B------:R-:W-:Y:S04]  /*8ae0*/  UISETP.NE.AND UP0, UPT, UR4, 0x4, UPT ;  /* 0x000000040400788c */ /* 0x000fe8000bf05270 */
[----:B------:R-:W-:Y:S03]  /*8af0*/  USEL UR46, UR4, URZ, UP0 ;  /* 0x000000ff042e7287 */ /* 0x000fe60008000000 */
[----:B------:R-:W-:Y:S05]  /*8b00*/  @P0 LEA R2, R2, UR44, 0x3 ;  /* 0x0000002c02020c11 */ /* 0x000fea000f8e18ff */
[----:B------:R-:W-:Y:S05]  /*8b10*/  @P0 VIADD R2, R2, 0x60 ;  /* 0x0000006002020836 */ /* 0x000fea0000000000 */
[----:B------:R-:W-:Y:S04]  /*8b20*/  @P0 PRMT R0, R0, 0x654, R2 ;  /* 0x0000065400000816 */ /* 0x000fe80000000002 */
[----:B------:R2:W-:Y:S03]  /*8b30*/  @P0 SYNCS.ARRIVE.TRANS64.RED.A1T0 RZ, [R0+URZ], RZ ;  /* 0x000000ff00ff09a7 */ /* 0x0005e600081004ff */
.L_x_132:
[----:B------:R-:W-:Y:S01]  /*8b40*/  R2UR UR4, R55 ;  /* 0x00000000370472ca */ /* 0x000fe200000e0000 */
[----:B------:R-:W-:Y:S01]  /*8b50*/  UISETP.NE.AND UP0, UPT, UR62, URZ, UPT ;  /* 0x000000ff3e00728c */ /* 0x000fe2000bf05270 */
[----:B------:R-:W-:Y:S01]  /*8b60*/  ISETP.NE.AND P0, PT, R59, 0x2, PT ;  /* 0x000000023b00780c */ /* 0x000fe20003f05270 */
[----:B------:R-:W-:Y:S01]  /*8b70*/  UIADD3 UR24, UPT, UPT, UR38, UR63, URZ ;  /* 0x0000003f26187290 */ /* 0x000fe2000fffe0ff */
[----:B------:R-:W-:Y:S01]  /*8b80*/  ISETP.NE.AND P1, PT, R22, 0x4, PT ;  /* 0x000000041600780c */ /* 0x000fe20003f25270 */
[----:B------:R-:W-:Y:S01]  /*8b90*/  UIADD3 UR52, UPT, UPT, UR52, 0x4, URZ ;  /* 0x0000000434347890 */ /* 0x000fe2000fffe0ff */
[----:B------:R-:W-:Y:S01]  /*8ba0*/  SEL R2, RZ, 0x1, P0 ;  /* 0x00000001ff027807 */ /* 0x000fe20000000000 */
[----:B------:R-:W-:Y:S01]  /*8bb0*/  UMOV UR36, UR61 ;  /* 0x0000003d00247c82 */ /* 0x000fe20008000000 */
[----:B--2---:R-:W-:Y:S02]  /*8bc0*/  SEL R0, RZ, 0x1, P1 ;  /* 0x00000001ff007807 */ /* 0x004fe40000800000 */
[----:B------:R-:W-:Y:S02]  /*8bd0*/  LOP3.LUT R60, R60, R2, RZ, 0x3c, !PT ;  /* 0x000000023c3c7212 */ /* 0x000fe400078e3cff */
[----:B------:R-:W-:Y:S01]  /*8be0*/  LOP3.LUT R61, R61, R0, RZ, 0x3c, !PT ;  /* 0x000000003d3d7212 */ /* 0x000fe200078e3cff */
[----:B------:R-:W-:Y:S01]  /*8bf0*/  UIADD3 UR28, UPT, UPT, UR37, UR4, URZ ;  /* 0x00000004251c7290 */ /* 0x000fe2000fffe0ff */
[----:B------:R-:W-:Y:S02]  /*8c00*/  SEL R59, R59, RZ, P0 ;  /* 0x000000ff3b3b7207 */ /* 0x000fe40000000000 */
[----:B------:R-:W-:Y:S01]  /*8c10*/  SEL R22, R22, RZ, P1 ;  /* 0x000000ff16167207 */ /* 0x000fe20000800000 */
[----:B------:R-:W-:Y:S08]  /*8c20*/  BRA.U UP0, `(.L_x_133) ;  /* 0xffffffc900907547 */ /* 0x000ff0000b83ffff */
[----:B------:R-:W-:-:S13]  /*8c30*/  R2UR UR4, R56 ;  /* 0x00000000380472ca */ /* 0x000fda00000e0000 */
[----:B------:R-:W-:-:S09]  /*8c40*/  UISETP.NE.AND UP0, UPT, UR4, URZ, UPT ;  /* 0x000000ff0400728c */ /* 0x000fd2000bf05270 */
[----:B------:R-:W-:Y:S05]  /*8c50*/  BRA.U !UP0, `(.L_x_134) ;  /* 0x0000000108487547 */ /* 0x000fea000b800000 */
[----:B------:R-:W2:Y:S02]  /*8c60*/  LDCU.64 UR4, c[0x0][0x890] ;  /* 0x00011200ff0477ac */ /* 0x000ea40008000a00 */
[----:B--2---:R-:W-:-:S04]  /*8c70*/  UISETP.NE.U32.AND UP0, UPT, UR4, URZ, UPT ;  /* 0x000000ff0400728c */ /* 0x004fc8000bf05070 */
[----:B------:R-:W-:-:S09]  /*8c80*/  UISETP.NE.AND.EX UP0, UPT, UR5, URZ, UPT, UP0 ;  /* 0x000000ff0500728c */ /* 0x000fd2000bf05300 */
[----:B------:R-:W-:Y:S05]  /*8c90*/  BRA.U UP0, `(.L_x_135) ;  /* 0x00000001000c7547 */ /* 0x000fea000b800000 */
[----:B------:R-:W-:-:S13]  /*8ca0*/  FSETP.NEU.AND P0, PT, R27, RZ, PT ;  /* 0x000000ff1b00720b */ /* 0x000fda0003f0d000 */
[----:B------:R-:W-:Y:S05]  /*8cb0*/  @!P0 EXIT ;  /* 0x000000000000894d */ /* 0x000fea0003800000 */
[----:B------:R-:W-:Y:S05]  /*8cc0*/  BRA `(.L_x_134) ;  /* 0x00000000002c7947 */ /* 0x000fea0003800000 */
.L_x_135:
[----:B------:R-:W-:Y:S01]  /*8cd0*/  ISETP.NE.AND P0, PT, R58, RZ, PT ;  /* 0x000000ff3a00720c */ /* 0x000fe20003f05270 */
[----:B------:R-:W-:-:S12]  /*8ce0*/  BSSY.RECONVERGENT B0, `(.L_x_134) ;  /* 0x0000009000007945 */ /* 0x000fd80003800200 */
[----:B------:R-:W-:Y:S05]  /*8cf0*/  @P0 BRA `(.L_x_136) ;  /* 0x0000000000140947 */ /* 0x000fea0003800000 */
[----:B------:R-:W2:Y:S02]  /*8d00*/  LDCU.64 UR4, c[0x0][0x888] ;  /* 0x00011100ff0477ac */ /* 0x000ea40008000a00 */
[----:B--2---:R-:W-:-:S04]  /*8d10*/  ISETP.NE.U32.AND P0, PT, RZ, UR4, PT ;  /* 0x00000004ff007c0c */ /* 0x004fc8000bf05070 */
[----:B------:R-:W-:-:S13]  /*8d20*/  ISETP.NE.AND.EX P0, PT, RZ, UR5, PT, P0 ;  /* 0x00000005ff007c0c */ /* 0x000fda000bf05300 */
[----:B------:R-:W-:Y:S05]  /*8d30*/  @!P0 EXIT ;  /* 0x000000000000894d */ /* 0x000fea0003800000 */
[----:B------:R-:W-:Y:S05]  /*8d40*/  BRA `(.L_x_137) ;  /* 0x0000000000087947 */ /* 0x000fea0003800000 */
.L_x_136:
[----:B------:R-:W-:-:S13]  /*8d50*/  FSETP.NEU.AND P0, PT, R27, RZ, PT ;  /* 0x000000ff1b00720b */ /* 0x000fda0003f0d000 */
[----:B------:R-:W-:Y:S05]  /*8d60*/  @!P0 EXIT ;  /* 0x000000000000894d */ /* 0x000fea0003800000 */
.L_x_137:
[----:B------:R-:W-:Y:S05]  /*8d70*/  BSYNC.RECONVERGENT B0 ;  /* 0x0000000000007941 */ /* 0x000fea0003800200 */
.L_x_134:
[----:B------:R-:W-:Y:S01]  /*8d80*/  ULEA UR4, UR46, UR44, 0x3 ;  /* 0x0000002c2e047291 */ /* 0x000fe2000f8e18ff */
[----:B------:R-:W-:-:S04]  /*8d90*/  DEPBAR.LE SB0, 0x0 ;  /* 0x000080000000791a */ /* 0x000fc80000000000 */
[----:B------:R-:W-:-:S04]  /*8da0*/  UIADD3 UR4, UPT, UPT, UR4, 0x60, URZ ;  /* 0x0000006004047890 */ /* 0x000fc8000fffe0ff */
[----:B------:R-:W-:-:S09]  /*8db0*/  UPRMT UR4, UR47, 0x654, UR4 ;  /* 0x000006542f047896 */ /* 0x000fd20008000004 */
[----:B------:R-:W-:Y:S01]  /*8dc0*/  SYNCS.ARRIVE.TRANS64.RED.A1T0 RZ, [UR4], RZ ;  /* 0x000000ffffff79a7 */ /* 0x000fe20008100404 */
[----:B------:R-:W-:Y:S05]  /*8dd0*/  EXIT ;  /* 0x000000000000794d */ /* 0x000fea0003800000 */
.L_x_24:
[----:B---3--:R3:W4:Y:S02]  /*8de0*/  SYNCS.PHASECHK.TRANS64.TRYWAIT P0, [R0+URZ+0x100], R2 ;  /* 0x00010002000075a7 */ /* 0x00872400080011ff */
[----:B----4-:R-:W-:Y:S05]  /*8df0*/  @!P0 NANOSLEEP.SYNCS 0x989680 ;  /* 0x009896800000895d */ /* 0x010fea0003900000 */
[----:B------:R-:W4:Y:S02]  /*8e00*/  @!P0 SYNCS.PHASECHK.TRANS64 P0, [R0+URZ+0x100], R2 ;  /* 0x00010002000085a7 */ /* 0x000f2400080010ff */
[----:B----4-:R-:W-:Y:S05]  /*8e10*/  @!P0 BRA `(.L_x_24) ;  /* 0xfffffffc00f08947 */ /* 0x010fea000383ffff */
[----:B------:R-:W-:Y:S05]  /*8e20*/  BRA `(.L_x_138) ;  /* 0xffffff8800ac7947 */ /* 0x000fea000383ffff */
.L_x_27:
[----:B--2---:R-:W-:-:S07]  /*8e30*/  MOV R0, UR33 ;  /* 0x0000002100007c02 */ /* 0x004fce0008000f00 */
.L_x_139:
[----:B--2---:R2:W3:Y:S02]  /*8e40*/  SYNCS.PHASECHK.TRANS64.TRYWAIT P0, [R0+URZ+0x20], R3 ;  /* 0x00002003000075a7 */ /* 0x0044e400080011ff */
[----:B---3--:R-:W-:Y:S05]  /*8e50*/  @!P0 NANOSLEEP.SYNCS 0x989680 ;  /* 0x009896800000895d */ /* 0x008fea0003900000 */
[----:B------:R-:W3:Y:S02]  /*8e60*/  @!P0 SYNCS.PHASECHK.TRANS64 P0, [R0+URZ+0x20], R3 ;  /* 0x00002003000085a7 */ /* 0x000ee400080010ff */
[----:B---3--:R-:W-:Y:S05]  /*8e70*/  @!P0 BRA `(.L_x_139) ;  /* 0xfffffffc00f08947 */ /* 0x008fea000383ffff */
[----:B------:R-:W-:Y:S05]  /*8e80*/  BRA `(.L_x_26) ;  /* 0xffffff8800f47947 */ /* 0x000fea000383ffff */
.L_x_34:
[----:B-1----:R-:W-:-:S07]  /*8e90*/  MOV R0, UR33 ;  /* 0x0000002100007c02 */ /* 0x002fce0008000f00 */
.L_x_140:
[----:B-1----:R1:W2:Y:S02]  /*8ea0*/  SYNCS.PHASECHK.TRANS64.TRYWAIT P0, [R0+URZ+0x20], R3 ;  /* 0x00002003000075a7 */ /* 0x0022a400080011ff */
[----:B--2---:R-:W-:Y:S05]  /*8eb0*/  @!P0 NANOSLEEP.SYNCS 0x989680 ;  /* 0x009896800000895d */ /* 0x004fea0003900000 */
[----:B------:R-:W2:Y:S02]  /*8ec0*/  @!P0 SYNCS.PHASECHK.TRANS64 P0, [R0+URZ+0x20], R3 ;  /* 0x00002003000085a7 */ /* 0x000ea400080010ff */
[----:B--2---:R-:W-:Y:S05]  /*8ed0*/  @!P0 BRA `(.L_x_140) ;  /* 0xfffffffc00f08947 */ /* 0x004fea000383ffff */
[----:B------:R-:W-:Y:S05]  /*8ee0*/  BRA `(.L_x_33) ;  /* 0xffffff8c00e47947 */ /* 0x000fea000383ffff */
.L_x_39:
[----:B-1----:R1:W2:Y:S02]  /*8ef0*/  SYNCS.PHASECHK.TRANS64.TRYWAIT P0, [R3+URZ+0x90], R0 ;  /* 0x00009000030075a7 */ /* 0x0022a400080011ff */
[----:B--2---:R-:W-:Y:S05]  /*8f00*/  @!P0 NANOSLEEP.SYNCS 0x989680 ;  /* 0x009896800000895d */ /* 0x004fea0003900000 */
[----:B------:R-:W2:Y:S02]  /*8f10*/  @!P0 SYNCS.PHASECHK.TRANS64 P0, [R3+URZ+0x90], R0 ;  /* 0x00009000030085a7 */ /* 0x000ea400080010ff */
[----:B--2---:R-:W-:Y:S05]  /*8f20*/  @!P0 BRA `(.L_x_39) ;  /* 0xfffffffc00f08947 */ /* 0x004fea000383ffff */
[----:B------:R-:W-:Y:S05]  /*8f30*/  BRA `(.L_x_141) ;  /* 0xffffff9000b47947 */ /* 0x000fea000383ffff */
.L_x_43:
[----:B------:R-:W-:-:S07]  /*8f40*/  MOV R0, UR4 ;  /* 0x0000000400007c02 */ /* 0x000fce0008000f00 */
.L_x_142:
[----:B-1----:R1:W2:Y:S02]  /*8f50*/  SYNCS.PHASECHK.TRANS64.TRYWAIT P0, [R0+URZ], R2 ;  /* 0x00000002000075a7 */ /* 0x0022a400080011ff */
[----:B--2---:R-:W-:Y:S05]  /*8f60*/  @!P0 NANOSLEEP.SYNCS 0x989680 ;  /* 0x009896800000895d */ /* 0x004fea0003900000 */
[----:B------:R-:W2:Y:S02]  /*8f70*/  @!P0 SYNCS.PHASECHK.TRANS64 P0, [R0+URZ], R2 ;  /* 0x00000002000085a7 */ /* 0x000ea400080010ff */
[----:B--2---:R-:W-:Y:S05]  /*8f80*/  @!P0 BRA `(.L_x_142) ;  /* 0xfffffffc00f08947 */ /* 0x004fea000383ffff */
[----:B------:R-:W-:Y:S05]  /*8f90*/  BRA `(.L_x_143) ;  /* 0xffffff98005c7947 */ /* 0x000fea000383ffff */
.L_x_44:
[----:B------:R-:W-:-:S07]  /*8fa0*/  MOV R0, UR5 ;  /* 0x0000000500007c02 */ /* 0x000fce0008000f00 */
.L_x_144:
[----:B-1----:R1:W2:Y:S02]  /*8fb0*/  SYNCS.PHASECHK.TRANS64.TRYWAIT P0, [R0+URZ], R3 ;  /* 0x00000003000075a7 */ /* 0x0022a400080011ff */
[----:B--2---:R-:W-:Y:S05]  /*8fc0*/  @!P0 NANOSLEEP.SYNCS 0x989680 ;  /* 0x009896800000895d */ /* 0x004fea0003900000 */
[----:B------:R-:W2:Y:S02]  /*8fd0*/  @!P0 SYNCS.PHASECHK.TRANS64 P0, [R0+URZ], R3 ;  /* 0x00000003000085a7 */ /* 0x000ea400080010ff */
[----:B--2---:R-:W-:Y:S05]  /*8fe0*/  @!P0 BRA `(.L_x_144) ;  /* 0xfffffffc00f08947 */ /* 0x004fea000383ffff */
[----:B------:R-:W-:Y:S05]  /*8ff0*/  BRA `(.L_x_145) ;  /* 0xffffff9800687947 */ /* 0x000fea000383ffff */
.L_x_45:
[----:B------:R-:W-:-:S07]  /*9000*/  MOV R0, UR5 ;  /* 0x0000000500007c02 */ /* 0x000fce0008000f00 */
.L_x_146:
[----:B-1----:R1:W2:Y:S02]  /*9010*/  SYNCS.PHASECHK.TRANS64.TRYWAIT P0, [R0+URZ], R3 ;  /* 0x00000003000075a7 */ /* 0x0022a400080011ff */
[----:B--2---:R-:W-:Y:S05]  /*9020*/  @!P0 NANOSLEEP.SYNCS 0x989680 ;  /* 0x009896800000895d */ /* 0x004fea0003900000 */
[----:B------:R-:W2:Y:S02]  /*9030*/  @!P0 SYNCS.PHASECHK.TRANS64 P0, [R0+URZ], R3 ;  /* 0x00000003000085a7 */ /* 0x000ea400080010ff */
[----:B--2---:R-:W-:Y:S05]  /*9040*/  @!P0 BRA `(.L_x_146) ;  /* 0xfffffffc00f08947 */ /* 0x004fea000383ffff */
[----:B------:R-:W-:Y:S05]  /*9050*/  BRA `(.L_x_147) ;  /* 0xffffff9800747947 */ /* 0x000fea000383ffff */
.L_x_48:
[----:B--2---:R2:W3:Y:S02]  /*9060*/  SYNCS.PHASECHK.TRANS64.TRYWAIT P0, [R2+URZ+0xf0], R4 ;  /* 0x0000f004020075a7 */ /* 0x0044e400080011ff */
[----:B---3--:R-:W-:Y:S05]  /*9070*/  @!P0 NANOSLEEP.SYNCS 0x989680 ;  /* 0x009896800000895d */ /* 0x008fea0003900000 */
[----:B------:R-:W3:Y:S02]  /*9080*/  @!P0 SYNCS.PHASECHK.TRANS64 P0, [R2+URZ+0xf0], R4 ;  /* 0x0000f004020085a7 */ /* 0x000ee400080010ff */
[----:B---3--:R-:W-:Y:S05]  /*9090*/  @!P0 BRA `(.L_x_48) ;  /* 0xfffffffc00f08947 */ /* 0x008fea000383ffff */
[----:B------:R-:W-:Y:S05]  /*90a0*/  BRA `(.L_x_148) ;  /* 0xffffff9800d07947 */ /* 0x000fea000383ffff */
.L_x_49:
[----:B------:R-:W-:-:S07]  /*90b0*/  MOV R2, UR4 ;  /* 0x0000000400027c02 */ /* 0x000fce0008000f00 */
.L_x_149:
[----:B--2---:R2:W3:Y:S02]  /*90c0*/  SYNCS.PHASECHK.TRANS64.TRYWAIT P0, [R2+URZ+0xa0], R5 ;  /* 0x0000a005020075a7 */ /* 0x0044e400080011ff */
[----:B---3--:R-:W-:Y:S05]  /*90d0*/  @!P0 NANOSLEEP.SYNCS 0x989680 ;  /* 0x009896800000895d */ /* 0x008fea0003900000 */
[----:B------:R-:W3:Y:S02]  /*90e0*/  @!P0 SYNCS.PHASECHK.TRANS64 P0, [R2+URZ+0xa0], R5 ;  /* 0x0000a005020085a7 */ /* 0x000ee400080010ff */
[----:B---3--:R-:W-:Y:S05]  /*90f0*/  @!P0 BRA `(.L_x_149) ;  /* 0xfffffffc00f08947 */ /* 0x008fea000383ffff */
[----:B------:R-:W-:Y:S05]  /*9100*/  BRA `(.L_x_150) ;  /* 0xffffff9800e07947 */ /* 0x000fea000383ffff */
.L_x_50:
[----:B--2---:R2:W3:Y:S02]  /*9110*/  SYNCS.PHASECHK.TRANS64.TRYWAIT P1, [R2+URZ+0x90], R4 ;  /* 0x00009004020075a7 */ /* 0x0044e400080211ff */
[----:B---3--:R-:W-:Y:S05]  /*9120*/  @!P1 NANOSLEEP.SYNCS 0x989680 ;  /* 0x009896800000995d */ /* 0x008fea0003900000 */
[----:B------:R-:W3:Y:S02]  /*9130*/  @!P1 SYNCS.PHASECHK.TRANS64 P1, [R2+URZ+0x90], R4 ;  /* 0x00009004020095a7 */ /* 0x000ee400080210ff */
[----:B---3--:R-:W-:Y:S05]  /*9140*/  @!P1 BRA `(.L_x_50) ;  /* 0xfffffffc00f09947 */ /* 0x008fea000383ffff */
[----:B------:R-:W-:Y:S05]  /*9150*/  BRA `(.L_x_151) ;  /* 0xffffff9c00107947 */ /* 0x000fea000383ffff */
.L_x_53:
[----:B------:R-:W-:-:S07]  /*9160*/  MOV R0, UR4 ;  /* 0x0000000400007c02 */ /* 0x000fce0008000f00 */
.L_x_152:
[----:B--2---:R2:W3:Y:S02]  /*9170*/  SYNCS.PHASECHK.TRANS64.TRYWAIT P0, [R0+URZ+0xa0], R2 ;  /* 0x0000a002000075a7 */ /* 0x0044e400080011ff */
[----:B---3--:R-:W-:Y:S05]  /*9180*/  @!P0 NANOSLEEP.SYNCS 0x989680 ;  /* 0x009896800000895d */ /* 0x008fea0003900000 */
[----:B------:R-:W3:Y:S02]  /*9190*/  @!P0 SYNCS.PHASECHK.TRANS64 P0, [R0+URZ+0xa0], R2 ;  /* 0x0000a002000085a7 */ /* 0x000ee400080010ff */
[----:B---3--:R-:W-:Y:S05]  /*91a0*/  @!P0 BRA `(.L_x_152) ;  /* 0xfffffffc00f08947 */ /* 0x008fea000383ffff */
[----:B------:R-:W-:Y:S05]  /*91b0*/  BRA `(.L_x_52) ;  /* 0xffffff9c00647947 */ /* 0x000fea000383ffff */
.L_x_60:
[----:B-1----:R1:W2:Y:S02]  /*91c0*/  SYNCS.PHASECHK.TRANS64.TRYWAIT P1, [R0+URZ+0x90], R2 ;  /* 0x00009002000075a7 */ /* 0x0022a400080211ff */
[----:B--2---:R-:W-:Y:S05]  /*91d0*/  @!P1 NANOSLEEP.SYNCS 0x989680 ;  /* 0x009896800000995d */ /* 0x004fea0003900000 */
[----:B------:R-:W2:Y:S02]  /*91e0*/  @!P1 SYNCS.PHASECHK.TRANS64 P1, [R0+URZ+0x90], R2 ;  /* 0x00009002000095a7 */ /* 0x000ea400080210ff */
[----:B--2---:R-:W-:Y:S05]  /*91f0*/  @!P1 BRA `(.L_x_60) ;  /* 0xfffffffc00f09947 */ /* 0x004fea000383ffff */
[----:B------:R-:W-:Y:S05]  /*9200*/  BRA `(.L_x_153) ;  /* 0xffffffa000f87947 */ /* 0x000fea000383ffff */
.L_x_61:
[----:B------:R-:W-:-:S07]  /*9210*/  MOV R2, UR46 ;  /* 0x0000002e00027c02 */ /* 0x000fce0008000f00 */
.L_x_154:
[----:B-1----:R1:W2:Y:S02]  /*9220*/  SYNCS.PHASECHK.TRANS64.TRYWAIT P0, [R2+URZ+0xd0], R0 ;  /* 0x0000d000020075a7 */ /* 0x0022a400080011ff */
[----:B--2---:R-:W-:Y:S05]  /*9230*/  @!P0 NANOSLEEP.SYNCS 0x989680 ;  /* 0x009896800000895d */ /* 0x004fea0003900000 */
[----:B------:R-:W2:Y:S02]  /*9240*/  @!P0 SYNCS.PHASECHK.TRANS64 P0, [R2+URZ+0xd0], R0 ;  /* 0x0000d000020085a7 */ /* 0x000ea400080010ff */
[----:B--2---:R-:W-:Y:S05]  /*9250*/  @!P0 BRA `(.L_x_154) ;  /* 0xfffffffc00f08947 */ /* 0x004fea000383ffff */
[----:B------:R-:W-:Y:S05]  /*9260*/  BRA `(.L_x_155) ;  /* 0xffffffa400487947 */ /* 0x000fea000383ffff */
.L_x_64:
[----:B------:R-:W-:Y:S07]  /*9270*/  MOV R0, UR7 ;  /* 0x0000000700007c02 */ /* 0x000fee0008000f00 */
.L_x_156:
[----:B-1----:R1:W2:Y:S02]  /*9280*/  SYNCS.PHASECHK.TRANS64.TRYWAIT P0, [R0+URZ], R2 ;  /* 0x00000002000075a7 */ /* 0x0022a400080011ff */
[----:B--2---:R-:W-:Y:S05]  /*9290*/  @!P0 NANOSLEEP.SYNCS 0x989680 ;  /* 0x009896800000895d */ /* 0x004fea0003900000 */
[----:B------:R-:W2:Y:S02]  /*92a0*/  @!P0 SYNCS.PHASECHK.TRANS64 P0, [R0+URZ], R2 ;  /* 0x00000002000085a7 */ /* 0x000ea400080010ff */
[----:B--2---:R-:W-:Y:S05]  /*92b0*/  @!P0 BRA `(.L_x_156) ;  /* 0xfffffffc00f08947 */ /* 0x004fea000383ffff */
[----:B------:R-:W-:Y:S05]  /*92c0*/  BRA `(.L_x_63) ;  /* 0xffffffa400647947 */ /* 0x000fea000383ffff */
.L_x_67:
[----:B------:R-:W-:-:S07]  /*92d0*/  MOV R0, UR4 ;  /* 0x0000000400007c02 */ /* 0x000fce0008000f00 */
.L_x_157:
[----:B--2---:R2:W4:Y:S02]  /*92e0*/  SYNCS.PHASECHK.TRANS64.TRYWAIT P0, [R0+URZ], R2 ;  /* 0x00000002000075a7 */ /* 0x00452400080011ff */
[----:B----4-:R-:W-:Y:S05]  /*92f0*/  @!P0 NANOSLEEP.SYNCS 0x989680 ;  /* 0x009896800000895d */ /* 0x010fea0003900000 */
[----:B------:R-:W4:Y:S02]  /*9300*/  @!P0 SYNCS.PHASECHK.TRANS64 P0, [R0+URZ], R2 ;  /* 0x00000002000085a7 */ /* 0x000f2400080010ff */
[----:B----4-:R-:W-:Y:S05]  /*9310*/  @!P0 BRA `(.L_x_157) ;  /* 0xfffffffc00f08947 */ /* 0x010fea000383ffff */
[----:B------:R-:W-:Y:S05]  /*9320*/  BRA `(.L_x_158) ;  /* 0xffffffa800907947 */ /* 0x000fea000383ffff */
.L_x_68:
[----:B------:R-:W-:-:S07]  /*9330*/  MOV R0, UR5 ;  /* 0x0000000500007c02 */ /* 0x000fce0008000f00 */
.L_x_159:
[----:B-1----:R1:W2:Y:S02]  /*9340*/  SYNCS.PHASECHK.TRANS64.TRYWAIT P0, [R0+URZ], R3 ;  /* 0x00000003000075a7 */ /* 0x0022a400080011ff */
[----:B--2---:R-:W-:Y:S05]  /*9350*/  @!P0 NANOSLEEP.SYNCS 0x989680 ;  /* 0x009896800000895d */ /* 0x004fea0003900000 */
[----:B------:R-:W2:Y:S02]  /*9360*/  @!P0 SYNCS.PHASECHK.TRANS64 P0, [R0+URZ], R3 ;  /* 0x00000003000085a7 */ /* 0x000ea400080010ff */
[----:B--2---:R-:W-:Y:S05]  /*9370*/  @!P0 BRA `(.L_x_159) ;  /* 0xfffffffc00f08947 */ /* 0x004fea000383ffff */
[----:B------:R-:W-:Y:S05]  /*9380*/  BRA `(.L_x_160) ;  /* 0xffffffa8009c7947 */ /* 0x000fea000383ffff */
.L_x_69:
[----:B------:R-:W-:-:S07]  /*9390*/  MOV R0, UR5 ;  /* 0x0000000500007c02 */ /* 0x000fce0008000f00 */
.L_x_161:
[----:B-1----:R1:W2:Y:S02]  /*93a0*/  SYNCS.PHASECHK.TRANS64.TRYWAIT P0, [R0+URZ], R3 ;  /* 0x00000003000075a7 */ /* 0x0022a400080011ff */
[----:B--2---:R-:W-:Y:S05]  /*93b0*/  @!P0 NANOSLEEP.SYNCS 0x989680 ;  /* 0x009896800000895d */ /* 0x004fea0003900000 */
[----:B------:R-:W2:Y:S02]  /*93c0*/  @!P0 SYNCS.PHASECHK.TRANS64 P0, [R0+URZ], R3 ;  /* 0x00000003000085a7 */ /* 0x000ea400080010ff */
[----:B--2---:R-:W-:Y:S05]  /*93d0*/  @!P0 BRA `(.L_x_161) ;  /* 0xfffffffc00f08947 */ /* 0x004fea000383ffff */
[----:B------:R-:W-:Y:S05]  /*93e0*/  BRA `(.L_x_162) ;  /* 0xffffffa800a87947 */ /* 0x000fea000383ffff */
.L_x_70:
[----:B-1----:R-:W-:-:S07]  /*93f0*/  MOV R0, UR4 ;  /* 0x0000000400007c02 */ /* 0x002fce0008000f00 */
.L_x_163:
[----:B-1----:R1:W2:Y:S02]  /*9400*/  SYNCS.PHASECHK.TRANS64.TRYWAIT P0, [R0+URZ], R2 ;  /* 0x00000002000075a7 */ /* 0x0022a400080011ff */
[----:B--2---:R-:W-:Y:S05]  /*9410*/  @!P0 NANOSLEEP.SYNCS 0x989680 ;  /* 0x009896800000895d */ /* 0x004fea0003900000 */
[----:B------:R-:W2:Y:S02]  /*9420*/  @!P0 SYNCS.PHASECHK.TRANS64 P0, [R0+URZ], R2 ;  /* 0x00000002000085a7 */ /* 0x000ea400080010ff */
[----:B--2---:R-:W-:Y:S05]  /*9430*/  @!P0 BRA `(.L_x_163) ;  /* 0xfffffffc00f08947 */ /* 0x004fea000383ffff */
[----:B------:R-:W-:Y:S05]  /*9440*/  BRA `(.L_x_164) ;  /* 0xffffffa800b47947 */ /* 0x000fea000383ffff */
.L_x_75:
[----:B--2---:R2:W3:Y:S02]  /*9450*/  SYNCS.PHASECHK.TRANS64.TRYWAIT P0, [R8+URZ+0x90], R0 ;  /* 0x00009000080075a7 */ /* 0x0044e400080011ff */
[----:B---3--:R-:W-:Y:S05]  /*9460*/  @!P0 NANOSLEEP.SYNCS 0x989680 ;  /* 0x009896800000895d */ /* 0x008fea0003900000 */
[----:B------:R-:W3:Y:S02]  /*9470*/  @!P0 SYNCS.PHASECHK.TRANS64 P0, [R8+URZ+0x90], R0 ;  /* 0x00009000080085a7 */ /* 0x000ee400080010ff */
[----:B---3--:R-:W-:Y:S05]  /*9480*/  @!P0 BRA `(.L_x_75) ;  /* 0xfffffffc00f08947 */ /* 0x008fea000383ffff */
[----:B------:R-:W-:Y:S05]  /*9490*/  BRA `(.L_x_165) ;  /* 0xffffffac00e87947 */ /* 0x000fea000383ffff */
.L_x_78:
[----:B--2---:R-:W-:Y:S07]  /*94a0*/  MOV R0, UR21 ;  /* 0x0000001500007c02 */ /* 0x004fee0008000f00 */
.L_x_166:
[----:B--2---:R2:W3:Y:S02]  /*94b0*/  SYNCS.PHASECHK.TRANS64.TRYWAIT P1, [R0+URZ+0x88], R2 ;  /* 0x00008802000075a7 */ /* 0x0044e400080211ff */
[----:B---3--:R-:W-:Y:S05]  /*94c0*/  @!P1 NANOSLEEP.SYNCS 0x989680 ;  /* 0x009896800000995d */ /* 0x008fea0003900000 */
[----:B------:R-:W3:Y:S02]  /*94d0*/  @!P1 SYNCS.PHASECHK.TRANS64 P1, [R0+URZ+0x88], R2 ;  /* 0x00008802000095a7 */ /* 0x000ee400080210ff */
[----:B---3--:R-:W-:Y:S05]  /*94e0*/  @!P1 BRA `(.L_x_166) ;  /* 0xfffffffc00f09947 */ /* 0x008fea000383ffff */
[----:B------:R-:W-:Y:S05]  /*94f0*/  BRA `(.L_x_77) ;  /* 0xffffffb400647947 */ /* 0x000fea000383ffff */
.L_x_81:
[----:B--2---:R-:W-:Y:S07]  /*9500*/  MOV R0, UR21 ;  /* 0x0000001500007c02 */ /* 0x004fee0008000f00 */
.L_x_167:
[----:B--2---:R2:W3:Y:S02]  /*9510*/  SYNCS.PHASECHK.TRANS64.TRYWAIT P0, [R0+URZ+0x60], R4 ;  /* 0x00006004000075a7 */ /* 0x0044e400080011ff */
[----:B---3--:R-:W-:Y:S05]  /*9520*/  @!P0 NANOSLEEP.SYNCS 0x989680 ;  /* 0x009896800000895d */ /* 0x008fea0003900000 */
[----:B------:R-:W3:Y:S02]  /*9530*/  @!P0 SYNCS.PHASECHK.TRANS64 P0, [R0+URZ+0x60], R4 ;  /* 0x00006004000085a7 */ /* 0x000ee400080010ff */
[----:B---3--:R-:W-:Y:S05]  /*9540*/  @!P0 BRA `(.L_x_167) ;  /* 0xfffffffc00f08947 */ /* 0x008fea000383ffff */
[----:B------:R-:W-:Y:S05]  /*9550*/  BRA `(.L_x_168) ;  /* 0xffffffb400bc7947 */ /* 0x000fea000383ffff */
.L_x_82:
[----:B------:R-:W-:Y:S07]  /*9560*/  MOV R0, UR21 ;  /* 0x0000001500007c02 */ /* 0x000fee0008000f00 */
.L_x_169:
[----:B--2---:R2:W3:Y:S02]  /*9570*/  SYNCS.PHASECHK.TRANS64.TRYWAIT P0, [R0+URZ+0x68], R4 ;  /* 0x00006804000075a7 */ /* 0x0044e400080011ff */
[----:B---3--:R-:W-:Y:S05]  /*9580*/  @!P0 NANOSLEEP.SYNCS 0x989680 ;  /* 0x009896800000895d */ /* 0x008fea0003900000 */
[----:B------:R-:W3:Y:S02]  /*9590*/  @!P0 SYNCS.PHASECHK.TRANS64 P0, [R0+URZ+0x68], R4 ;  /* 0x00006804000085a7 */ /* 0x000ee400080010ff */
[----:B---3--:R-:W-:Y:S05]  /*95a0*/  @!P0 BRA `(.L_x_169) ;  /* 0xfffffffc00f08947 */ /* 0x008fea000383ffff */
[----:B------:R-:W-:Y:S05]  /*95b0*/  BRA `(.L_x_170) ;  /* 0xffffffb400f87947 */ /* 0x000fea000383ffff */
.L_x_83:
[----:B------:R-:W-:Y:S07]  /*95c0*/  MOV R0, UR21 ;  /* 0x0000001500007c02 */ /* 0x000fee0008000f00 */
.L_x_171:
[----:B--2---:R2:W3:Y:S02]  /*95d0*/  SYNCS.PHASECHK.TRANS64.TRYWAIT P0, [R0+URZ+0x70], R4 ;  /* 0x00007004000075a7 */ /* 0x0044e400080011ff */
[----:B---3--:R-:W-:Y:S05]  /*95e0*/  @!P0 NANOSLEEP.SYNCS 0x989680 ;  /* 0x009896800000895d */ /* 0x008fea0003900000 */
[----:B------:R-:W3:Y:S02]  /*95f0*/  @!P0 SYNCS.PHASECHK.TRANS64 P0, [R0+URZ+0x70], R4 ;  /* 0x00007004000085a7 */ /* 0x000ee400080010ff */
[----:B---3--:R-:W-:Y:S05]  /*9600*/  @!P0 BRA `(.L_x_171) ;  /* 0xfffffffc00f08947 */ /* 0x008fea000383ffff */
[----:B------:R-:W-:Y:S05]  /*9610*/  BRA `(.L_x_172) ;  /* 0xffffffb800407947 */ /* 0x000fea000383ffff */
.L_x_84:
[----:B------:R-:W-:Y:S07]  /*9620*/  MOV R0, UR21 ;  /* 0x0000001500007c02 */ /* 0x000fee0008000f00 */
.L_x_173:
[----:B--2---:R2:W3:Y:S02]  /*9630*/  SYNCS.PHASECHK.TRANS64.TRYWAIT P0, [R0+URZ+0x78], R4 ;  /* 0x00007804000075a7 */ /* 0x0044e400080011ff */
[----:B---3--:R-:W-:Y:S05]  /*9640*/  @!P0 NANOSLEEP.SYNCS 0x989680 ;  /* 0x009896800000895d */ /* 0x008fea0003900000 */
[----:B------:R-:W3:Y:S02]  /*9650*/  @!P0 SYNCS.PHASECHK.TRANS64 P0, [R0+URZ+0x78], R4 ;  /* 0x00007804000085a7 */ /* 0x000ee400080010ff */
[----:B---3--:R-:W-:Y:S05]  /*9660*/  @!P0 BRA `(.L_x_173) ;  /* 0xfffffffc00f08947 */ /* 0x008fea000383ffff */
[----:B------:R-:W-:Y:S05]  /*9670*/  BRA `(.L_x_174) ;  /* 0xffffffb8008c7947 */ /* 0x000fea000383ffff */
.L_x_86:
[----:B------:R-:W-:-:S07]  /*9680*/  MOV R0, UR21 ;  /* 0x0000001500007c02 */ /* 0x000fce0008000f00 */
.L_x_175:
[----:B---3--:R3:W4:Y:S02]  /*9690*/  SYNCS.PHASECHK.TRANS64.TRYWAIT P0, [R0+URZ+0x60], R2 ;  /* 0x00006002000075a7 */ /* 0x00872400080011ff */
[----:B----4-:R-:W-:Y:S05]  /*96a0*/  @!P0 NANOSLEEP.SYNCS 0x989680 ;  /* 0x009896800000895d */ /* 0x010fea0003900000 */
[----:B------:R-:W4:Y:S02]  /*96b0*/  @!P0 SYNCS.PHASECHK.TRANS64 P0, [R0+URZ+0x60], R2 ;  /* 0x00006002000085a7 */ /* 0x000f2400080010ff */
[----:B----4-:R-:W-:Y:S05]  /*96c0*/  @!P0 BRA `(.L_x_175) ;  /* 0xfffffffc00f08947 */ /* 0x010fea000383ffff */
[----:B------:R-:W-:Y:S05]  /*96d0*/  BRA `(.L_x_176) ;  /* 0xffffffbc00007947 */ /* 0x000fea000383ffff */
.L_x_87:
[----:B---3--:R-:W-:-:S07]  /*96e0*/  MOV R0, UR21 ;  /* 0x0000001500007c02 */ /* 0x008fce0008000f00 */
.L_x_177:
[----:B---3--:R3:W4:Y:S02]  /*96f0*/  SYNCS.PHASECHK.TRANS64.TRYWAIT P0, [R0+URZ+0x68], R2 ;  /* 0x00006802000075a7 */ /* 0x00872400080011ff */
[----:B----4-:R-:W-:Y:S05]  /*9700*/  @!P0 NANOSLEEP.SYNCS 0x989680 ;  /* 0x009896800000895d */ /* 0x010fea0003900000 */
[----:B------:R-:W4:Y:S02]  /*9710*/  @!P0 SYNCS.PHASECHK.TRANS64 P0, [R0+URZ+0x68], R2 ;  /* 0x00006802000085a7 */ /* 0x000f2400080010ff */
[----:B----4-:R-:W-:Y:S05]  /*9720*/  @!P0 BRA `(.L_x_177) ;  /* 0xfffffffc00f08947 */ /* 0x010fea000383ffff */
[----:B------:R-:W-:Y:S05]  /*9730*/  BRA `(.L_x_178) ;  /* 0xffffffb800f07947 */ /* 0x000fea000383ffff */
.L_x_88:
[----:B---3--:R-:W-:-:S07]  /*9740*/  MOV R0, UR21 ;  /* 0x0000001500007c02 */ /* 0x008fce0008000f00 */
.L_x_179:
[----:B---3--:R3:W4:Y:S02]  /*9750*/  SYNCS.PHASECHK.TRANS64.TRYWAIT P0, [R0+URZ+0x70], R2 ;  /* 0x00007002000075a7 */ /* 0x00872400080011ff */
[----:B----4-:R-:W-:Y:S05]  /*9760*/  @!P0 NANOSLEEP.SYNCS 0x989680 ;  /* 0x009896800000895d */ /* 0x010fea0003900000 */
[----:B------:R-:W4:Y:S02]  /*9770*/  @!P0 SYNCS.PHASECHK.TRANS64 P0, [R0+URZ+0x70], R2 ;  /* 0x00007002000085a7 */ /* 0x000f2400080010ff */
[----:B----4-:R-:W-:Y:S05]  /*9780*/  @!P0 BRA `(.L_x_179) ;  /* 0xfffffffc00f08947 */ /* 0x010fea000383ffff */
[----:B------:R-:W-:Y:S05]  /*9790*/  BRA `(.L_x_180) ;  /* 0xffffffb800e07947 */ /* 0x000fea000383ffff */
.L_x_90:
[----:B-1----:R1:W2:Y:S02]  /*97a0*/  SYNCS.PHASECHK.TRANS64.TRYWAIT P0, [R3+URZ+0x90], R0 ;  /* 0x00009000030075a7 */ /* 0x0022a400080011ff */
[----:B--2---:R-:W-:Y:S05]  /*97b0*/  @!P0 NANOSLEEP.SYNCS 0x989680 ;  /* 0x009896800000895d */ /* 0x004fea0003900000 */
[----:B------:R-:W2:Y:S02]  /*97c0*/  @!P0 SYNCS.PHASECHK.TRANS64 P0, [R3+URZ+0x90], R0 ;  /* 0x00009000030085a7 */ /* 0x000ea400080010ff */
[----:B--2---:R-:W-:Y:S05]  /*97d0*/  @!P0 BRA `(.L_x_90) ;  /* 0xfffffffc00f08947 */ /* 0x004fea000383ffff */
[----:B------:R-:W-:Y:S05]  /*97e0*/  BRA `(.L_x_181) ;  /* 0xffffffbc00b47947 */ /* 0x000fea000383ffff */
.L_x_101:
[----:B-1----:R-:W-:Y:S04]  /*97f0*/  MOV R0, UR44 ;  /* 0x0000002c00007c02 */ /* 0x002fe80008000f00 */
[----:B------:R1:W2:Y:S03]  /*9800*/  SYNCS.PHASECHK.TRANS64.TRYWAIT P1, [R0+URZ+0x40], R3 ;  /* 0x00004003000075a7 */ /* 0x0002a600080211ff */
[----:B--2---:R-:W-:Y:S05]  /*9810*/  @!P1 NANOSLEEP.SYNCS 0x989680 ;  /* 0x009896800000995d */ /* 0x004fea0003900000 */
[----:B------:R-:W2:Y:S02]  /*9820*/  @!P1 SYNCS.PHASECHK.TRANS64 P1, [R0+URZ+0x40], R3 ;  /* 0x00004003000095a7 */ /* 0x000ea400080210ff */
[----:B--2---:R-:W-:Y:S05]  /*9830*/  @!P1 BRA `(.L_x_101) ;  /* 0xfffffffc00ec9947 */ /* 0x004fea000383ffff */
[----:B------:R-:W-:Y:S05]  /*9840*/  BRA `(.L_x_100) ;  /* 0xffffffcc00547947 */ /* 0x000fea000383ffff */
.L_x_103:
[----:B-1----:R1:W3:Y:S02]  /*9850*/  SYNCS.PHASECHK.TRANS64.TRYWAIT P0, [R26+URZ+0xb0], R2 ;  /* 0x0000b0021a0075a7 */ /* 0x0022e400080011ff */
[----:B---3--:R-:W-:Y:S05]  /*9860*/  @!P0 NANOSLEEP.SYNCS 0x989680 ;  /* 0x009896800000895d */ /* 0x008fea0003900000 */
[----:B------:R-:W3:Y:S02]  /*9870*/  @!P0 SYNCS.PHASECHK.TRANS64 P0, [R26+URZ+0xb0], R2 ;  /* 0x0000b0021a0085a7 */ /* 0x000ee400080010ff */
[----:B---3--:R-:W-:Y:S05]  /*9880*/  @!P0 BRA `(.L_x_103) ;  /* 0xfffffffc00f08947 */ /* 0x008fea000383ffff */
[----:B------:R-:W-:Y:S05]  /*9890*/  BRA `(.L_x_102) ;  /* 0xffffffcc00807947 */ /* 0x000fea000383ffff */
.L_x_112:
[----:B-1----:R1:W2:Y:S02]  /*98a0*/  SYNCS.PHASECHK.TRANS64.TRYWAIT P0, [R2+URZ+0x40], R0 ;  /* 0x00004000020075a7 */ /* 0x0022a400080011ff */
[----:B--2---:R-:W-:Y:S05]  /*98b0*/  @!P0 NANOSLEEP.SYNCS 0x989680 ;  /* 0x009896800000895d */ /* 0x004fea0003900000 */
[----:B------:R-:W2:Y:S02]  /*98c0*/  @!P0 SYNCS.PHASECHK.TRANS64 P0, [R2+URZ+0x40], R0 ;  /* 0x00004000020085a7 */ /* 0x000ea400080010ff */
[----:B--2---:R-:W-:Y:S05]  /*98d0*/  @!P0 BRA `(.L_x_112) ;  /* 0xfffffffc00f08947 */ /* 0x004fea000383ffff */
[----:B------:R-:W-:Y:S05]  /*98e0*/  BRA `(.L_x_111) ;  /* 0xffffffd400a47947 */ /* 0x000fea000383ffff */
.L_x_120:
[----:B-1----:R1:W2:Y:S02]  /*98f0*/  SYNCS.PHASECHK.TRANS64.TRYWAIT P0, [R0+URZ+0x40], R5 ;  /* 0x00004005000075a7 */ /* 0x0022a400080011ff */
[----:B--2---:R-:W-:Y:S05]  /*9900*/  @!P0 NANOSLEEP.SYNCS 0x989680 ;  /* 0x009896800000895d */ /* 0x004fea0003900000 */
[----:B------:R-:W2:Y:S02]  /*9910*/  @!P0 SYNCS.PHASECHK.TRANS64 P0, [R0+URZ+0x40], R5 ;  /* 0x00004005000085a7 */ /* 0x000ea400080010ff */
[----:B--2---:R-:W-:Y:S05]  /*9920*/  @!P0 BRA `(.L_x_120) ;  /* 0xfffffffc00f08947 */ /* 0x004fea000383ffff */
[----:B------:R-:W-:Y:S05]  /*9930*/  BRA `(.L_x_119) ;  /* 0xffffffdc00ec7947 */ /* 0x000fea000383ffff */
.L_x_128:
[----:B--2---:R2:W3:Y:S02]  /*9940*/  SYNCS.PHASECHK.TRANS64.TRYWAIT P0, [R2+URZ+0x40], R0 ;  /* 0x00004000020075a7 */ /* 0x0044e400080011ff */
[----:B---3--:R-:W-:Y:S05]  /*9950*/  @!P0 NANOSLEEP.SYNCS 0x989680 ;  /* 0x009896800000895d */ /* 0x008fea0003900000 */
[----:B------:R-:W3:Y:S02]  /*9960*/  @!P0 SYNCS.PHASECHK.TRANS64 P0, [R2+URZ+0x40], R0 ;  /* 0x00004000020085a7 */ /* 0x000ee400080010ff */
[----:B---3--:R-:W-:Y:S05]  /*9970*/  @!P0 BRA `(.L_x_128) ;  /* 0xfffffffc00f08947 */ /* 0x008fea000383ffff */
[----:B------:R-:W-:Y:S05]  /*9980*/  BRA `(.L_x_127) ;  /* 0xffffffe800347947 */ /* 0x000fea000383ffff */
        .weak           $__internal_0_$__cuda_sm10x_tcgen05_guardrail_trap_col_being_dealloced_not_returned_by_alloc
        .type           $__internal_0_$__cuda_sm10x_tcgen05_guardrail_trap_col_being_dealloced_not_returned_by_alloc,@function
        .size           $__internal_0_$__cuda_sm10x_tcgen05_guardrail_trap_col_being_dealloced_not_returned_by_alloc,($__internal_1_$__cuda_sm10x_tcgen05_guardrail_trap_phase_invalid_during_alloc - $__internal_0_$__cuda_sm10x_tcgen05_guardrail_trap_col_being_dealloced_not_returned_by_alloc)
$__internal_0_$__cuda_sm10x_tcgen05_guardrail_trap_col_being_dealloced_not_returned_by_alloc:
[----:B------:R-:W-:Y:S05]  /*9990*/  BPT.TRAP 0x1 ;  /* 0x000000040000795c */ /* 0x000fea0000300000 */
[----:B------:R-:W-:-:S04]  /*99a0*/  HFMA2 R3, -RZ, RZ, 0, 0 ;  /* 0x00000000ff037431 */ /* 0x000fc800000001ff */
[----:B------:R-:W-:Y:S05]  /*99b0*/  RET.REL.NODEC R2 `(_ZN7cutlass13device_kernelINS_4gemm6kernel13GemmUniversalIN4cute5tupleIJiiiiEEENS1_10collective13CollectiveMmaINS1_35MainloopSm100TmaUmmaWarpSpecializedILi4ELi2ELi4ENS5_IJNS4_1CILi4EEENSA_ILi1EEESC_EEEEENS5_IJNSA_ILi64EEENSA_ILi128EEESF_EEENS_10tfloat32_tENS5_IJlSC_lEEESI_SJ_NS4_8TiledMMAINS4_8MMA_AtomIJNS4_17SM100_MMA_TF32_SSISI_SI_fLi64ELi128ELNS4_4UMMA5MajorE0ELSO_0ELNSN_7ScaleInE0ELSP_0EEEEEENS4_6LayoutINS5_IJSC_SC_SC_EEENS5_IJNSA_ILi0EEESU_SU_EEEEENS5_IJNS4_10UnderscoreESX_SX_EEEEENS4_13SM90_TMA_LOADENS4_14ComposedLayoutINS4_7SwizzleILi3ELi4ELi3EEENS4_18smem_ptr_flag_bitsILi32EEENSS_INS5_IJNSA_ILi8EEENSA_ILi32EEEEEENS5_IJS17_SC_EEEEEEEvNS4_8identityENS4_23SM90_TMA_LOAD_MULTICASTES1B_vS1C_EENS_8epilogue10collective18CollectiveEpilogueINS1F_23Sm100TmaWarpSpecializedILi4ELi2ELi16ELb1ELb0EEEJSH_NS5_IJNSS_ISF_SC_EENSS_IS17_SC_EEEEESI_SJ_SI_SJ_NS1F_6fusion15FusionCallbacksIS1J_NS1N_17LinearCombinationISI_fSI_fLNS_15FloatRoundStyleE2EEESH_S1M_JEEENS4_5SM1004TMEM4LOAD26SM100_TMEM_LOAD_16dp128b8xES10_S1B_NS4_17SM75_U32x4_LDSM_NENS4_14SM90_TMA_STOREES1B_NS4_17SM90_U32x4_STSM_NENS4_39AutoVectorizingCopyWithAssumedAlignmentILi128EEEEEEvvEEEEvNT_6ParamsE) ;  /* 0xffffff6402907950 */ /* 0x000fea0003c3ffff */
        .weak           $__internal_1_$__cuda_sm10x_tcgen05_guardrail_trap_phase_invalid_during_alloc
        .type           $__internal_1_$__cuda_sm10x_tcgen05_guardrail_trap_phase_invalid_during_alloc,@function
        .size           $__internal_1_$__cuda_sm10x_tcgen05_guardrail_trap_phase_invalid_during_alloc,($__internal_2_$__cuda_sm10x_tcgen05_guardrail_trap_unallocated_columns_being_dealloced - $__internal_1_$__cuda_sm10x_tcgen05_guardrail_trap_phase_invalid_during_alloc)
$__internal_1_$__cuda_sm10x_tcgen05_guardrail_trap_phase_invalid_during_alloc:
[----:B------:R-:W-:Y:S05]  /*99c0*/  BPT.TRAP 0x1 ;  /* 0x000000040000795c */ /* 0x000fea0000300000 */
[----:B------:R-:W-:-:S04]  /*99d0*/  MOV R5, 0x0 ;  /* 0x0000000000057802 */ /* 0x000fc80000000f00 */
[----:B------:R-:W-:Y:S05]  /*99e0*/  RET.REL.NODEC R4 `(_ZN7cutlass13device_kernelINS_4gemm6kernel13GemmUniversalIN4cute5tupleIJiiiiEEENS1_10collective13CollectiveMmaINS1_35MainloopSm100TmaUmmaWarpSpecializedILi4ELi2ELi4ENS5_IJNS4_1CILi4EEENSA_ILi1EEESC_EEEEENS5_IJNSA_ILi64EEENSA_ILi128EEESF_EEENS_10tfloat32_tENS5_IJlSC_lEEESI_SJ_NS4_8TiledMMAINS4_8MMA_AtomIJNS4_17SM100_MMA_TF32_SSISI_SI_fLi64ELi128ELNS4_4UMMA5MajorE0ELSO_0ELNSN_7ScaleInE0ELSP_0EEEEEENS4_6LayoutINS5_IJSC_SC_SC_EEENS5_IJNSA_ILi0EEESU_SU_EEEEENS5_IJNS4_10UnderscoreESX_SX_EEEEENS4_13SM90_TMA_LOADENS4_14ComposedLayoutINS4_7SwizzleILi3ELi4ELi3EEENS4_18smem_ptr_flag_bitsILi32EEENSS_INS5_IJNSA_ILi8EEENSA_ILi32EEEEEENS5_IJS17_SC_EEEEEEEvNS4_8identityENS4_23SM90_TMA_LOAD_MULTICASTES1B_vS1C_EENS_8epilogue10collective18CollectiveEpilogueINS1F_23Sm100TmaWarpSpecializedILi4ELi2ELi16ELb1ELb0EEEJSH_NS5_IJNSS_ISF_SC_EENSS_IS17_SC_EEEEESI_SJ_SI_SJ_NS1F_6fusion15FusionCallbacksIS1J_NS1N_17LinearCombinationISI_fSI_fLNS_15FloatRoundStyleE2EEESH_S1M_JEEENS4_5SM1004TMEM4LOAD26SM100_TMEM_LOAD_16dp128b8xES10_S1B_NS4_17SM75_U32x4_LDSM_NENS4_14SM90_TMA_STOREES1B_NS4_17SM90_U32x4_STSM_NENS4_39AutoVectorizingCopyWithAssumedAlignmentILi128EEEEEEvvEEEEvNT_6ParamsE) ;  /* 0xffffff6404847950 */ /* 0x000fea0003c3ffff */
        .weak           $__internal_2_$__cuda_sm10x_tcgen05_guardrail_trap_unallocated_columns_being_dealloced
        .type           $__internal_2_$__cuda_sm10x_tcgen05_guardrail_trap_unallocated_columns_being_dealloced,@function
        .size           $__internal_2_$__cuda_sm10x_tcgen05_guardrail_trap_unallocated_columns_being_dealloced,(.L_x_183 - $__internal_2_$__cuda_sm10x_tcgen05_guardrail_trap_unallocated_columns_being_dealloced)
$__internal_2_$__cuda_sm10x_tcgen05_guardrail_trap_unallocated_columns_being_dealloced:
[----:B------:R-:W-:Y:S05]  /*99f0*/  BPT.TRAP 0x1 ;  /* 0x000000040000795c */ /* 0x000fea0000300000 */
[----:B------:R-:W-:-:S04]  /*9a00*/  HFMA2 R3, -RZ, RZ, 0, 0 ;  /* 0x00000000ff037431 */ /* 0x000fc800000001ff */
[----:B------:R-:W-:Y:S05]  /*9a10*/  RET.REL.NODEC R2 `(_ZN7cutlass13device_kernelINS_4gemm6kernel13GemmUniversalIN4cute5tupleIJiiiiEEENS1_10collective13CollectiveMmaINS1_35MainloopSm100TmaUmmaWarpSpecializedILi4ELi2ELi4ENS5_IJNS4_1CILi4EEENSA_ILi1EEESC_EEEEENS5_IJNSA_ILi64EEENSA_ILi128EEESF_EEENS_10tfloat32_tENS5_IJlSC_lEEESI_SJ_NS4_8TiledMMAINS4_8MMA_AtomIJNS4_17SM100_MMA_TF32_SSISI_SI_fLi64ELi128ELNS4_4UMMA5MajorE0ELSO_0ELNSN_7ScaleInE0ELSP_0EEEEEENS4_6LayoutINS5_IJSC_SC_SC_EEENS5_IJNSA_ILi0EEESU_SU_EEEEENS5_IJNS4_10UnderscoreESX_SX_EEEEENS4_13SM90_TMA_LOADENS4_14ComposedLayoutINS4_7SwizzleILi3ELi4ELi3EEENS4_18smem_ptr_flag_bitsILi32EEENSS_INS5_IJNSA_ILi8EEENSA_ILi32EEEEEENS5_IJS17_SC_EEEEEEEvNS4_8identityENS4_23SM90_TMA_LOAD_MULTICASTES1B_vS1C_EENS_8epilogue10collective18CollectiveEpilogueINS1F_23Sm100TmaWarpSpecializedILi4ELi2ELi16ELb1ELb0EEEJSH_NS5_IJNSS_ISF_SC_EENSS_IS17_SC_EEEEESI_SJ_SI_SJ_NS1F_6fusion15FusionCallbacksIS1J_NS1N_17LinearCombinationISI_fSI_fLNS_15FloatRoundStyleE2EEESH_S1M_JEEENS4_5SM1004TMEM4LOAD26SM100_TMEM_LOAD_16dp128b8xES10_S1B_NS4_17SM75_U32x4_LDSM_NENS4_14SM90_TMA_STOREES1B_NS4_17SM90_U32x4_STSM_NENS4_39AutoVectorizingCopyWithAssumedAlignmentILi128EEEEEEvvEEEEvNT_6ParamsE) ;  /* 0xffffff6402787950 */ /* 0x000fea0003c3ffff */
.L_x_182:
[----:B------:R-:W-:-:S00]  /*9a20*/  BRA `(.L_x_182) ;  /* 0xfffffffc00fc7947 */ /* 0x000fc0000383ffff */
[----:B------:R-:W-:-:S00]  /*9a30*/  NOP ;  /* 0x0000000000007918 */ /* 0x000fc00000000000 */
        /* <DEDUP_REMOVED lines=12> */
.L_x_183:


//--------------------- .nv.global.init           --------------------------
	.section	.nv.global.init,"aw",@progbits
.nv.global.init:
	.type		$str$27,@object
	.size		$str$27,($str$28 - $str$27)
$str$27:
        /*0000*/ 	.byte	0x28, 0x61, 0x64, 0x64, 0x72, 0x65, 0x73, 0x73, 0x20, 0x26, 0x20, 0x6d, 0x61, 0x73, 0x6b, 0x29
        /*0010*/ 	.byte	0x20, 0x3d, 0x3d, 0x20, 0x30, 0x00
	.type		$str$28,@object
	.size		$str$28,($str$26 - $str$28)
$str$28:
        /*0016*/ 	.byte	0x2f, 0x74, 0x6d, 0x70, 0x2f, 0x63, 0x75, 0x74, 0x6c, 0x61, 0x73, 0x73, 0x5f, 0x73, 0x77, 0x65
        /*0026*/ 	.byte	0x65, 0x70, 0x5f, 0x73, 0x72, 0x63, 0x2f, 0x69, 0x6e, 0x63, 0x6c, 0x75, 0x64, 0x65, 0x2f, 0x63
        /*0036*/ 	.byte	0x75, 0x74, 0x65, 0x2f, 0x70, 0x6f, 0x69, 0x6e, 0x74, 0x65, 0x72, 0x5f, 0x66, 0x6c, 0x61, 0x67
        /*0046*/ 	.byte	0x67, 0x65, 0x64, 0x2e, 0x68, 0x70, 0x70, 0x00
	.type		$str$26,@object
	.size		$str$26,($str$25 - $str$26)
$str$26:
        /*004e*/ 	.byte	0x2f, 0x74, 0x6d, 0x70, 0x2f, 0x63, 0x75, 0x74, 0x6c, 0x61, 0x73, 0x73, 0x5f, 0x73, 0x77, 0x65
        /*005e*/ 	.byte	0x65, 0x70, 0x5f, 0x73, 0x72, 0x63, 0x2f, 0x69, 0x6e, 0x63, 0x6c, 0x75, 0x64, 0x65, 0x2f, 0x63
        /*006e*/ 	.byte	0x75, 0x74, 0x65, 0x2f, 0x61, 0x74, 0x6f, 0x6d, 0x2f, 0x63, 0x6f, 0x70, 0x79, 0x5f, 0x74, 0x72
        /*007e*/ 	.byte	0x61, 0x69, 0x74, 0x73, 0x5f, 0x73, 0x6d, 0x31, 0x30, 0x30, 0x2e, 0x68, 0x70, 0x70, 0x00
	.type		$str$25,@object
	.size		$str$25,(__unnamed_1 - $str$25)
$str$25:
        /*008d*/ 	.byte	0x28, 0x28, 0x75, 0x69, 0x6e, 0x74, 0x33, 0x32, 0x5f, 0x74, 0x28, 0x74, 0x68, 0x72, 0x65, 0x61
        /*009d*/ 	.byte	0x64, 0x49, 0x64, 0x78, 0x2e, 0x78, 0x29, 0x20, 0x2f, 0x20, 0x33, 0x32, 0x29, 0x20, 0x25, 0x20
        /*00ad*/ 	.byte	0x34, 0x29, 0x20, 0x3d, 0x3d, 0x20, 0x28, 0x28, 0x28, 0x74, 0x6d, 0x65, 0x6d, 0x5f, 0x61, 0x64
        /*00bd*/ 	.byte	0x64, 0x72, 0x20, 0x3e, 0x3e, 0x20, 0x31, 0x36, 0x29, 0x20, 0x2f, 0x20, 0x33, 0x32, 0x29, 0x20
        /*00cd*/ 	.byte	0x25, 0x20, 0x34, 0x29, 0x00
	.type		__unnamed_1,@object
	.size		__unnamed_1,(__unnamed_2 - __unnamed_1)
__unnamed_1:
        /*00d2*/ 	.byte	0x61, 0x75, 0x74, 0x6f, 0x20, 0x63, 0x75, 0x74, 0x65, 0x3a, 0x3a, 0x61, 0x73, 0x5f, 0x70, 0x6f
        /* <DEDUP_REMOVED lines=24> */
        /*0262*/ 	.byte	0x30, 0x34, 0x38, 0x3e, 0x3e, 0x3e, 0x3e, 0x5d, 0x00
	.type		__unnamed_2,@object
	.size		__unnamed_2,(.L_2 - __unnamed_2)
__unnamed_2:
        /* <DEDUP_REMOVED lines=45> */
        /*053b*/ 	.byte	0x3e, 0x3e, 0x3e, 0x5d, 0x00
.L_2:


//--------------------- .nv.shared._ZN7cutlass13device_kernelINS_4gemm6kernel13GemmUniversalIN4cute5tupleIJiiiiEEENS1_10collective13CollectiveMmaINS1_35MainloopSm100TmaUmmaWarpSpecializedILi4ELi2ELi4ENS5_IJNS4_1CILi4EEENSA_ILi1EEESC_EEEEENS5_IJNSA_ILi64EEENSA_ILi128EEESF_EEENS_10tfloat32_tENS5_IJlSC_lEEESI_SJ_NS4_8TiledMMAINS4_8MMA_AtomIJNS4_17SM100_MMA_TF32_SSISI_SI_fLi64ELi128ELNS4_4UMMA5MajorE0ELSO_0ELNSN_7ScaleInE0ELSP_0EEEEEENS4_6LayoutINS5_IJSC_SC_SC_EEENS5_IJNSA_ILi0EEESU_SU_EEEEENS5_IJNS4_10UnderscoreESX_SX_EEEEENS4_13SM90_TMA_LOADENS4_14ComposedLayoutINS4_7SwizzleILi3ELi4ELi3EEENS4_18smem_ptr_flag_bitsILi32EEENSS_INS5_IJNSA_ILi8EEENSA_ILi32EEEEEENS5_IJS17_SC_EEEEEEEvNS4_8identityENS4_23SM90_TMA_LOAD_MULTICASTES1B_vS1C_EENS_8epilogue10collective18CollectiveEpilogueINS1F_23Sm100TmaWarpSpecializedILi4ELi2ELi16ELb1ELb0EEEJSH_NS5_IJNSS_ISF_SC_EENSS_IS17_SC_EEEEESI_SJ_SI_SJ_NS1F_6fusion15FusionCallbacksIS1J_NS1N_17LinearCombinationISI_fSI_fLNS_15FloatRoundStyleE2EEESH_S1M_JEEENS4_5SM1004TMEM4LOAD26SM100_TMEM_LOAD_16dp128b8xES10_S1B_NS4_17SM75_U32x4_LDSM_NENS4_14SM90_TMA_STOREES1B_NS4_17SM90_U32x4_STSM_NENS4_39AutoVectorizingCopyWithAssumedAlignmentILi128EEEEEEvvEEEEvNT_6ParamsE --------------------------
	.section	.nv.shared._ZN7cutlass13device_kernelINS_4gemm6kernel13GemmUniversalIN4cute5tupleIJiiiiEEENS1_10collective13CollectiveMmaINS1_35MainloopSm100TmaUmmaWarpSpecializedILi4ELi2ELi4ENS5_IJNS4_1CILi4EEENSA_ILi1EEESC_EEEEENS5_IJNSA_ILi64EEENSA_ILi128EEESF_EEENS_10tfloat32_tENS5_IJlSC_lEEESI_SJ_NS4_8TiledMMAINS4_8MMA_AtomIJNS4_17SM100_MMA_TF32_SSISI_SI_fLi64ELi128ELNS4_4UMMA5MajorE0ELSO_0ELNSN_7ScaleInE0ELSP_0EEEEEENS4_6LayoutINS5_IJSC_SC_SC_EEENS5_IJNSA_ILi0EEESU_SU_EEEEENS5_IJNS4_10UnderscoreESX_SX_EEEEENS4_13SM90_TMA_LOADENS4_14ComposedLayoutINS4_7SwizzleILi3ELi4ELi3EEENS4_18smem_ptr_flag_bitsILi32EEENSS_INS5_IJNSA_ILi8EEENSA_ILi32EEEEEENS5_IJS17_SC_EEEEEEEvNS4_8identityENS4_23SM90_TMA_LOAD_MULTICASTES1B_vS1C_EENS_8epilogue10collective18CollectiveEpilogueINS1F_23Sm100TmaWarpSpecializedILi4ELi2ELi16ELb1ELb0EEEJSH_NS5_IJNSS_ISF_SC_EENSS_IS17_SC_EEEEESI_SJ_SI_SJ_NS1F_6fusion15FusionCallbacksIS1J_NS1N_17LinearCombinationISI_fSI_fLNS_15FloatRoundStyleE2EEESH_S1M_JEEENS4_5SM1004TMEM4LOAD26SM100_TMEM_LOAD_16dp128b8xES10_S1B_NS4_17SM75_U32x4_LDSM_NENS4_14SM90_TMA_STOREES1B_NS4_17SM90_U32x4_STSM_NENS4_39AutoVectorizingCopyWithAssumedAlignmentILi128EEEEEEvvEEEEvNT_6ParamsE,"aw",@nobits
	.sectionflags	@""
	.align	16
	.zero		1024


//--------------------- .nv.shared.reserved.0     --------------------------
	.section	.nv.shared.reserved.0,"aw",@nobits
	.weak		__nv_reservedSMEM_offset_0_alias
	.size		__nv_reservedSMEM_offset_0_alias, 0, 64
	.other		__nv_reservedSMEM_offset_0_alias,@"STO_CUDA_RESERVED_SHARED STV_DEFAULT"
__nv_reservedSMEM_offset_0_alias:
	.zero		0
.nv.shared.reserved.0:
	.zero		64
	.weak		__nv_reservedSMEM_tcgen05_partition
	.type		__nv_reservedSMEM_tcgen05_partition,@object
	.size		__nv_reservedSMEM_tcgen05_partition,(.L_0 - __nv_reservedSMEM_tcgen05_partition)
__nv_reservedSMEM_tcgen05_partition:
	.zero		32
.L_0:


//--------------------- .nv.global                --------------------------
	.section	.nv.global,"aw",@nobits
.nv.global:
	.type		_ZN40_INTERNAL_b5569fdb_4_k_cu_b925b404_258834cute1_E,@object
	.size		_ZN40_INTERNAL_b5569fdb_4_k_cu_b925b404_258834cute1_E,(_ZN40_INTERNAL_b5569fdb_4_k_cu_b925b404_258834cuda3std3__45__cpo6cbeginE - _ZN40_INTERNAL_b5569fdb_4_k_cu_b925b404_258834cute1_E)
_ZN40_INTERNAL_b5569fdb_4_k_cu_b925b404_258834cute1_E:
	.zero		1
	.type		_ZN40_INTERNAL_b5569fdb_4_k_cu_b925b404_258834cuda3std3__45__cpo6cbeginE,@object
	.size		_ZN40_INTERNAL_b5569fdb_4_k_cu_b925b404_258834cuda3std3__45__cpo6cbeginE,(_ZN40_INTERNAL_b5569fdb_4_k_cu_b925b404_258834cuda3std3__48in_placeE - _ZN40_INTERNAL_b5569fdb_4_k_cu_b925b404_258834cuda3std3__45__cpo6cbeginE)
_ZN40_INTERNAL_b5569fdb_4_k_cu_b925b404_258834cuda3std3__45__cpo6cbeginE:
	.zero		1
	.type		_ZN40_INTERNAL_b5569fdb_4_k_cu_b925b404_258834cuda3std3__48in_placeE,@object
	.size		_ZN40_INTERNAL_b5569fdb_4_k_cu_b925b404_258834cuda3std3__48in_placeE,(_ZN40_INTERNAL_b5569fdb_4_k_cu_b925b404_258834cuda3std6ranges3__45__cpo9iter_moveE - _ZN40_INTERNAL_b5569fdb_4_k_cu_b925b404_258834cuda3std3__48in_placeE)
_ZN40_INTERNAL_b5569fdb_4_k_cu_b925b404_258834cuda3std3__48in_placeE:
	.zero		1
	.type		_ZN40_INTERNAL_b5569fdb_4_k_cu_b925b404_258834cuda3std6ranges3__45__cpo9iter_moveE,@object
	.size		_ZN40_INTERNAL_b5569fdb_4_k_cu_b925b404_258834cuda3std6ranges3__45__cpo9iter_moveE,(_ZN40_INTERNAL_b5569fdb_4_k_cu_b925b404_258834cuda3std3__45__cpo5beginE - _ZN40_INTERNAL_b5569fdb_4_k_cu_b925b404_258834cuda3std6ranges3__45__cpo9iter_moveE)
_ZN40_INTERNAL_b5569fdb_4_k_cu_b925b404_258834cuda3std6ranges3__45__cpo9iter_moveE:
	.zero		1
	.type		_ZN40_INTERNAL_b5569fdb_4_k_cu_b925b404_258834cuda3std3__45__cpo5beginE,@object
	.size		_ZN40_INTERNAL_b5569fdb_4_k_cu_b925b404_258834cuda3std3__45__cpo5beginE,(_ZN40_INTERNAL_b5569fdb_4_k_cu_b925b404_258834cuda3std3__442_GLOBAL__N__b5569fdb_4_k_cu_b925b404_258836ignoreE - _ZN40_INTERNAL_b5569fdb_4_k_cu_b925b404_258834cuda3std3__45__cpo5beginE)
_ZN40_INTERNAL_b5569fdb_4_k_cu_b925b404_258834cuda3std3__45__cpo5beginE:
	.zero		1
	.type		_ZN40_INTERNAL_b5569fdb_4_k_cu_b925b404_258834cuda3std3__442_GLOBAL__N__b5569fdb_4_k_cu_b925b404_258836ignoreE,@object
	.size		_ZN40_INTERNAL_b5569fdb_4_k_cu_b925b404_258834cuda3std3__442_GLOBAL__N__b5569fdb_4_k_cu_b925b404_258836ignoreE,(_ZN40_INTERNAL_b5569fdb_4_k_cu_b925b404_258834cute7productE - _ZN40_INTERNAL_b5569fdb_4_k_cu_b925b404_258834cuda3std3__442_GLOBAL__N__b5569fdb_4_k_cu_b925b404_258836ignoreE)
_ZN40_INTERNAL_b5569fdb_4_k_cu_b925b404_258834cuda3std3__442_GLOBAL__N__b5569fdb_4_k_cu_b925b404_258836ignoreE:
	.zero		1
	.type		_ZN40_INTERNAL_b5569fdb_4_k_cu_b925b404_258834cute7productE,@object
	.size		_ZN40_INTERNAL_b5569fdb_4_k_cu_b925b404_258834cute7productE,(_ZN40_INTERNAL_b5569fdb_4_k_cu_b925b404_258834cuda3std3__45__cpo3endE - _ZN40_INTERNAL_b5569fdb_4_k_cu_b925b404_258834cute7productE)
_ZN40_INTERNAL_b5569fdb_4_k_cu_b925b404_258834cute7productE:
	.zero		1
	.type		_ZN40_INTERNAL_b5569fdb_4_k_cu_b925b404_258834cuda3std3__45__cpo3endE,@object
	.size		_ZN40_INTERNAL_b5569fdb_4_k_cu_b925b404_258834cuda3std3__45__cpo3endE,(_ZN40_INTERNAL_b5569fdb_4_k_cu_b925b404_258834cuda3std3__419piecewise_constructE - _ZN40_INTERNAL_b5569fdb_4_k_cu_b925b404_258834cuda3std3__45__cpo3endE)
_ZN40_INTERNAL_b5569fdb_4_k_cu_b925b404_258834cuda3std3__45__cpo3endE:
	.zero		1
	.type		_ZN40_INTERNAL_b5569fdb_4_k_cu_b925b404_258834cuda3std3__419piecewise_constructE,@object
	.size		_ZN40_INTERNAL_b5569fdb_4_k_cu_b925b404_258834cuda3std3__419piecewise_constructE,(_ZN40_INTERNAL_b5569fdb_4_k_cu_b925b404_258834cuda3std3__45__cpo4cendE - _ZN40_INTERNAL_b5569fdb_4_k_cu_b925b404_258834cuda3std3__419piecewise_constructE)
_ZN40_INTERNAL_b5569fdb_4_k_cu_b925b404_258834cuda3std3__419piecewise_constructE:
	.zero		1
	.type		_ZN40_INTERNAL_b5569fdb_4_k_cu_b925b404_258834cuda3std3__45__cpo4cendE,@object
	.size		_ZN40_INTERNAL_b5569fdb_4_k_cu_b925b404_258834cuda3std3__45__cpo4cendE,(_ZN40_INTERNAL_b5569fdb_4_k_cu_b925b404_258834cuda3std6ranges3__45__cpo4swapE - _ZN40_INTERNAL_b5569fdb_4_k_cu_b925b404_258834cuda3std3__45__cpo4cendE)
_ZN40_INTERNAL_b5569fdb_4_k_cu_b925b404_258834cuda3std3__45__cpo4cendE:
	.zero		1
	.type		_ZN40_INTERNAL_b5569fdb_4_k_cu_b925b404_258834cuda3std6ranges3__45__cpo4swapE,@object
	.size		_ZN40_INTERNAL_b5569fdb_4_k_cu_b925b404_258834cuda3std6ranges3__45__cpo4swapE,(.L_10 - _ZN40_INTERNAL_b5569fdb_4_k_cu_b925b404_258834cuda3std6ranges3__45__cpo4swapE)
_ZN40_INTERNAL_b5569fdb_4_k_cu_b925b404_258834cuda3std6ranges3__45__cpo4swapE:
	.zero		1
.L_10:


//--------------------- .nv.constant0._ZN7cutlass13device_kernelINS_4gemm6kernel13GemmUniversalIN4cute5tupleIJiiiiEEENS1_10collective13CollectiveMmaINS1_35MainloopSm100TmaUmmaWarpSpecializedILi4ELi2ELi4ENS5_IJNS4_1CILi4EEENSA_ILi1EEESC_EEEEENS5_IJNSA_ILi64EEENSA_ILi128EEESF_EEENS_10tfloat32_tENS5_IJlSC_lEEESI_SJ_NS4_8TiledMMAINS4_8MMA_AtomIJNS4_17SM100_MMA_TF32_SSISI_SI_fLi64ELi128ELNS4_4UMMA5MajorE0ELSO_0ELNSN_7ScaleInE0ELSP_0EEEEEENS4_6LayoutINS5_IJSC_SC_SC_EEENS5_IJNSA_ILi0EEESU_SU_EEEEENS5_IJNS4_10UnderscoreESX_SX_EEEEENS4_13SM90_TMA_LOADENS4_14ComposedLayoutINS4_7SwizzleILi3ELi4ELi3EEENS4_18smem_ptr_flag_bitsILi32EEENSS_INS5_IJNSA_ILi8EEENSA_ILi32EEEEEENS5_IJS17_SC_EEEEEEEvNS4_8identityENS4_23SM90_TMA_LOAD_MULTICASTES1B_vS1C_EENS_8epilogue10collective18CollectiveEpilogueINS1F_23Sm100TmaWarpSpecializedILi4ELi2ELi16ELb1ELb0EEEJSH_NS5_IJNSS_ISF_SC_EENSS_IS17_SC_EEEEESI_SJ_SI_SJ_NS1F_6fusion15FusionCallbacksIS1J_NS1N_17LinearCombinationISI_fSI_fLNS_15FloatRoundStyleE2EEESH_S1M_JEEENS4_5SM1004TMEM4LOAD26SM100_TMEM_LOAD_16dp128b8xES10_S1B_NS4_17SM75_U32x4_LDSM_NENS4_14SM90_TMA_STOREES1B_NS4_17SM90_U32x4_STSM_NENS4_39AutoVectorizingCopyWithAssumedAlignmentILi128EEEEEEvvEEEEvNT_6ParamsE --------------------------
	.section	.nv.constant0._ZN7cutlass13device_kernelINS_4gemm6kernel13GemmUniversalIN4cute5tupleIJiiiiEEENS1_10collective13CollectiveMmaINS1_35MainloopSm100TmaUmmaWarpSpecializedILi4ELi2ELi4ENS5_IJNS4_1CILi4EEENSA_ILi1EEESC_EEEEENS5_IJNSA_ILi64EEENSA_ILi128EEESF_EEENS_10tfloat32_tENS5_IJlSC_lEEESI_SJ_NS4_8TiledMMAINS4_8MMA_AtomIJNS4_17SM100_MMA_TF32_SSISI_SI_fLi64ELi128ELNS4_4UMMA5MajorE0ELSO_0ELNSN_7ScaleInE0ELSP_0EEEEEENS4_6LayoutINS5_IJSC_SC_SC_EEENS5_IJNSA_ILi0EEESU_SU_EEEEENS5_IJNS4_10UnderscoreESX_SX_EEEEENS4_13SM90_TMA_LOADENS4_14ComposedLayoutINS4_7SwizzleILi3ELi4ELi3EEENS4_18smem_ptr_flag_bitsILi32EEENSS_INS5_IJNSA_ILi8EEENSA_ILi32EEEEEENS5_IJS17_SC_EEEEEEEvNS4_8identityENS4_23SM90_TMA_LOAD_MULTICASTES1B_vS1C_EENS_8epilogue10collective18CollectiveEpilogueINS1F_23Sm100TmaWarpSpecializedILi4ELi2ELi16ELb1ELb0EEEJSH_NS5_IJNSS_ISF_SC_EENSS_IS17_SC_EEEEESI_SJ_SI_SJ_NS1F_6fusion15FusionCallbacksIS1J_NS1N_17LinearCombinationISI_fSI_fLNS_15FloatRoundStyleE2EEESH_S1M_JEEENS4_5SM1004TMEM4LOAD26SM100_TMEM_LOAD_16dp128b8xES10_S1B_NS4_17SM75_U32x4_LDSM_NENS4_14SM90_TMA_STOREES1B_NS4_17SM90_U32x4_STSM_NENS4_39AutoVectorizingCopyWithAssumedAlignmentILi128EEEEEEvvEEEEvNT_6ParamsE,"a",@progbits
	.sectionflags	@""
	.align	4
.nv.constant0._ZN7cutlass13device_kernelINS_4gemm6kernel13GemmUniversalIN4cute5tupleIJiiiiEEENS1_10collective13CollectiveMmaINS1_35MainloopSm100TmaUmmaWarpSpecializedILi4ELi2ELi4ENS5_IJNS4_1CILi4EEENSA_ILi1EEESC_EEEEENS5_IJNSA_ILi64EEENSA_ILi128EEESF_EEENS_10tfloat32_tENS5_IJlSC_lEEESI_SJ_NS4_8TiledMMAINS4_8MMA_AtomIJNS4_17SM100_MMA_TF32_SSISI_SI_fLi64ELi128ELNS4_4UMMA5MajorE0ELSO_0ELNSN_7ScaleInE0ELSP_0EEEEEENS4_6LayoutINS5_IJSC_SC_SC_EEENS5_IJNSA_ILi0EEESU_SU_EEEEENS5_IJNS4_10UnderscoreESX_SX_EEEEENS4_13SM90_TMA_LOADENS4_14ComposedLayoutINS4_7SwizzleILi3ELi4ELi3EEENS4_18smem_ptr_flag_bitsILi32EEENSS_INS5_IJNSA_ILi8EEENSA_ILi32EEEEEENS5_IJS17_SC_EEEEEEEvNS4_8identityENS4_23SM90_TMA_LOAD_MULTICASTES1B_vS1C_EENS_8epilogue10collective18CollectiveEpilogueINS1F_23Sm100TmaWarpSpecializedILi4ELi2ELi16ELb1ELb0EEEJSH_NS5_IJNSS_ISF_SC_EENSS_IS17_SC_EEEEESI_SJ_SI_SJ_NS1F_6fusion15FusionCallbacksIS1J_NS1N_17LinearCombinationISI_fSI_fLNS_15FloatRoundStyleE2EEESH_S1M_JEEENS4_5SM1004TMEM4LOAD26SM100_TMEM_LOAD_16dp128b8xES10_S1B_NS4_17SM75_U32x4_LDSM_NENS4_14SM90_TMA_STOREES1B_NS4_17SM90_U32x4_STSM_NENS4_39AutoVectorizingCopyWithAssumedAlignmentILi128EEEEEEvvEEEEvNT_6ParamsE:
	.zero		2944


//--------------------- SYMBOLS --------------------------

	.type		.nv.reservedSmem.offset0,@object
	.size		.nv.reservedSmem.offset0,0x4
	.type		.nv.reservedSmem.cap,@object
	.size		.nv.reservedSmem.cap,0x4
	.type		__assertfail,@function
